//
// Generated by NVIDIA NVVM Compiler
//
// Compiler Build ID: CL-36424714
// Cuda compilation tools, release 13.0, V13.0.88
// Based on NVVM 20.0.0
//

.version 9.0
.target sm_100
.address_size 64

	// .globl	_Z17schedule_moves_t2ILi1EEvPiS0_PKiS2_S2_S2_S2_iiiii
.extern .func  (.param .b32 func_retval0) vprintf
(
	.param .b64 vprintf_param_0,
	.param .b64 vprintf_param_1
)
;
.global .align 1 .b8 $str[63] = {75, 69, 82, 78, 69, 76, 58, 32, 115, 101, 113, 95, 108, 97, 121, 101, 114, 95, 104, 101, 97, 100, 95, 105, 100, 120, 58, 32, 37, 100, 44, 32, 115, 101, 113, 95, 104, 101, 97, 100, 95, 105, 100, 120, 58, 32, 37, 100, 44, 32, 115, 101, 113, 95, 105, 100, 120, 58, 32, 37, 100, 10};
.global .align 1 .b8 $str$1[52] = {115, 114, 99, 95, 107, 118, 95, 105, 100, 120, 58, 32, 37, 100, 44, 32, 115, 114, 99, 95, 107, 118, 95, 115, 116, 111, 112, 95, 105, 100, 120, 58, 32, 37, 100, 44, 32, 100, 115, 116, 95, 107, 118, 95, 105, 100, 120, 58, 32, 37, 100};

.visible .entry _Z17schedule_moves_t2ILi1EEvPiS0_PKiS2_S2_S2_S2_iiiii(
	.param .u64 .ptr .align 1 _Z17schedule_moves_t2ILi1EEvPiS0_PKiS2_S2_S2_S2_iiiii_param_0,
	.param .u64 .ptr .align 1 _Z17schedule_moves_t2ILi1EEvPiS0_PKiS2_S2_S2_S2_iiiii_param_1,
	.param .u64 .ptr .align 1 _Z17schedule_moves_t2ILi1EEvPiS0_PKiS2_S2_S2_S2_iiiii_param_2,
	.param .u64 .ptr .align 1 _Z17schedule_moves_t2ILi1EEvPiS0_PKiS2_S2_S2_S2_iiiii_param_3,
	.param .u64 .ptr .align 1 _Z17schedule_moves_t2ILi1EEvPiS0_PKiS2_S2_S2_S2_iiiii_param_4,
	.param .u64 .ptr .align 1 _Z17schedule_moves_t2ILi1EEvPiS0_PKiS2_S2_S2_S2_iiiii_param_5,
	.param .u64 .ptr .align 1 _Z17schedule_moves_t2ILi1EEvPiS0_PKiS2_S2_S2_S2_iiiii_param_6,
	.param .u32 _Z17schedule_moves_t2ILi1EEvPiS0_PKiS2_S2_S2_S2_iiiii_param_7,
	.param .u32 _Z17schedule_moves_t2ILi1EEvPiS0_PKiS2_S2_S2_S2_iiiii_param_8,
	.param .u32 _Z17schedule_moves_t2ILi1EEvPiS0_PKiS2_S2_S2_S2_iiiii_param_9,
	.param .u32 _Z17schedule_moves_t2ILi1EEvPiS0_PKiS2_S2_S2_S2_iiiii_param_10,
	.param .u32 _Z17schedule_moves_t2ILi1EEvPiS0_PKiS2_S2_S2_S2_iiiii_param_11
)
{
	.local .align 8 .b8 	__local_depot0[16];
	.reg .b64 	%SP;
	.reg .b64 	%SPL;
	.reg .pred 	%p<5>;
	.reg .b32 	%r<55>;
	.reg .b64 	%rd<44>;

	mov.u64 	%SPL, __local_depot0;
	cvta.local.u64 	%SP, %SPL;
	ld.param.u64 	%rd7, [_Z17schedule_moves_t2ILi1EEvPiS0_PKiS2_S2_S2_S2_iiiii_param_1];
	ld.param.u64 	%rd12, [_Z17schedule_moves_t2ILi1EEvPiS0_PKiS2_S2_S2_S2_iiiii_param_3];
	ld.param.u64 	%rd9, [_Z17schedule_moves_t2ILi1EEvPiS0_PKiS2_S2_S2_S2_iiiii_param_4];
	ld.param.u64 	%rd10, [_Z17schedule_moves_t2ILi1EEvPiS0_PKiS2_S2_S2_S2_iiiii_param_5];
	ld.param.u64 	%rd11, [_Z17schedule_moves_t2ILi1EEvPiS0_PKiS2_S2_S2_S2_iiiii_param_6];
	ld.param.u32 	%r22, [_Z17schedule_moves_t2ILi1EEvPiS0_PKiS2_S2_S2_S2_iiiii_param_7];
	ld.param.u32 	%r23, [_Z17schedule_moves_t2ILi1EEvPiS0_PKiS2_S2_S2_S2_iiiii_param_8];
	ld.param.u32 	%r20, [_Z17schedule_moves_t2ILi1EEvPiS0_PKiS2_S2_S2_S2_iiiii_param_9];
	ld.param.u32 	%r21, [_Z17schedule_moves_t2ILi1EEvPiS0_PKiS2_S2_S2_S2_iiiii_param_10];
	ld.param.u32 	%r24, [_Z17schedule_moves_t2ILi1EEvPiS0_PKiS2_S2_S2_S2_iiiii_param_11];
	cvta.to.global.u64 	%rd13, %rd12;
	add.u64 	%rd14, %SP, 0;
	add.u64 	%rd1, %SPL, 0;
	mov.u32 	%r25, %ctaid.x;
	mov.u32 	%r26, %ntid.x;
	mov.u32 	%r27, %tid.x;
	mad.lo.s32 	%r1, %r25, %r26, %r27;
	div.s32 	%r28, %r1, %r20;
	mul.lo.s32 	%r2, %r28, %r24;
	mul.lo.s32 	%r29, %r28, %r20;
	sub.s32 	%r3, %r1, %r29;
	mad.lo.s32 	%r30, %r28, %r23, %r22;
	mad.lo.s32 	%r31, %r30, %r20, %r3;
	mul.lo.s32 	%r4, %r31, %r21;
	st.local.v2.u32 	[%rd1], {%r31, %r1};
	st.local.u32 	[%rd1+8], %r28;
	mov.u64 	%rd15, $str;
	cvta.global.u64 	%rd16, %rd15;
	{ // callseq 0, 0
	.param .b64 param0;
	st.param.b64 	[param0], %rd16;
	.param .b64 param1;
	st.param.b64 	[param1], %rd14;
	.param .b32 retval0;
	call.uni (retval0), 
	vprintf, 
	(
	param0, 
	param1
	);
	ld.param.b32 	%r32, [retval0];
	} // callseq 0
	mul.wide.s32 	%rd17, %r31, 4;
	add.s64 	%rd18, %rd13, %rd17;
	ld.global.nc.u32 	%r5, [%rd18];
	setp.lt.s32 	%p1, %r5, 1;
	@%p1 bra 	$L__BB0_8;
	ld.param.u64 	%rd43, [_Z17schedule_moves_t2ILi1EEvPiS0_PKiS2_S2_S2_S2_iiiii_param_2];
	ld.param.u64 	%rd42, [_Z17schedule_moves_t2ILi1EEvPiS0_PKiS2_S2_S2_S2_iiiii_param_0];
	cvta.to.global.u64 	%rd2, %rd10;
	cvta.to.global.u64 	%rd3, %rd9;
	cvta.to.global.u64 	%rd4, %rd43;
	cvta.to.global.u64 	%rd19, %rd11;
	mul.wide.s32 	%rd20, %r1, 4;
	add.s64 	%rd21, %rd19, %rd20;
	ld.global.nc.u32 	%r6, [%rd21];
	add.s32 	%r7, %r4, %r5;
	mul.lo.s32 	%r8, %r21, %r1;
	cvta.to.global.u64 	%rd5, %rd42;
	mov.b32 	%r50, 0;
	mov.u32 	%r10, %r50;
	mov.u32 	%r11, %r50;
$L__BB0_2:
	not.b32 	%r35, %r50;
	add.s32 	%r12, %r6, %r35;
	not.b32 	%r36, %r10;
	add.s32 	%r37, %r7, %r36;
	mul.wide.s32 	%rd22, %r37, 4;
	add.s64 	%rd23, %rd4, %rd22;
	ld.global.nc.u32 	%r13, [%rd23];
	add.s32 	%r38, %r11, %r4;
	mul.wide.s32 	%rd24, %r38, 4;
	add.s64 	%rd25, %rd4, %rd24;
	ld.global.nc.u32 	%r14, [%rd25];
	st.local.v2.u32 	[%rd1], {%r12, %r13};
	st.local.u32 	[%rd1+8], %r14;
	mov.u64 	%rd26, $str$1;
	cvta.global.u64 	%rd27, %rd26;
	add.u64 	%rd28, %SP, 0;
	{ // callseq 1, 0
	.param .b64 param0;
	st.param.b64 	[param0], %rd27;
	.param .b64 param1;
	st.param.b64 	[param1], %rd28;
	.param .b32 retval0;
	call.uni (retval0), 
	vprintf, 
	(
	param0, 
	param1
	);
	ld.param.b32 	%r39, [retval0];
	} // callseq 1
	setp.lt.s32 	%p2, %r14, %r12;
	@%p2 bra 	$L__BB0_4;
	cvta.to.global.u64 	%rd29, %rd7;
	mul.wide.s32 	%rd30, %r1, 4;
	add.s64 	%rd31, %rd29, %rd30;
	st.global.u32 	[%rd31], %r11;
	bra.uni 	$L__BB0_8;
$L__BB0_4:
	setp.gt.s32 	%p3, %r12, %r13;
	@%p3 bra 	$L__BB0_6;
	add.s32 	%r10, %r10, 1;
	bra.uni 	$L__BB0_7;
$L__BB0_6:
	add.s32 	%r41, %r12, %r2;
	mul.wide.s32 	%rd32, %r41, 4;
	add.s64 	%rd33, %rd3, %rd32;
	ld.global.nc.u32 	%r42, [%rd33];
	mad.lo.s32 	%r43, %r42, %r20, %r3;
	mul.wide.s32 	%rd34, %r43, 4;
	add.s64 	%rd35, %rd2, %rd34;
	ld.global.nc.u32 	%r44, [%rd35];
	add.s32 	%r45, %r14, %r2;
	mul.wide.s32 	%rd36, %r45, 4;
	add.s64 	%rd37, %rd3, %rd36;
	ld.global.nc.u32 	%r46, [%rd37];
	mad.lo.s32 	%r47, %r46, %r20, %r3;
	mul.wide.s32 	%rd38, %r47, 4;
	add.s64 	%rd39, %rd2, %rd38;
	ld.global.nc.u32 	%r48, [%rd39];
	add.s32 	%r16, %r11, 1;
	add.s32 	%r49, %r11, %r8;
	mul.wide.s32 	%rd40, %r49, 4;
	add.s64 	%rd41, %rd5, %rd40;
	st.global.u32 	[%rd41], %r48;
	st.global.u32 	[%rd41+4], %r44;
	mov.u32 	%r11, %r16;
$L__BB0_7:
	add.s32 	%r50, %r50, 1;
	setp.ne.s32 	%p4, %r50, %r5;
	@%p4 bra 	$L__BB0_2;
$L__BB0_8:
	ret;

}
	// .globl	_Z17schedule_moves_t2ILi2EEvPiS0_PKiS2_S2_S2_S2_iiiii
.visible .entry _Z17schedule_moves_t2ILi2EEvPiS0_PKiS2_S2_S2_S2_iiiii(
	.param .u64 .ptr .align 1 _Z17schedule_moves_t2ILi2EEvPiS0_PKiS2_S2_S2_S2_iiiii_param_0,
	.param .u64 .ptr .align 1 _Z17schedule_moves_t2ILi2EEvPiS0_PKiS2_S2_S2_S2_iiiii_param_1,
	.param .u64 .ptr .align 1 _Z17schedule_moves_t2ILi2EEvPiS0_PKiS2_S2_S2_S2_iiiii_param_2,
	.param .u64 .ptr .align 1 _Z17schedule_moves_t2ILi2EEvPiS0_PKiS2_S2_S2_S2_iiiii_param_3,
	.param .u64 .ptr .align 1 _Z17schedule_moves_t2ILi2EEvPiS0_PKiS2_S2_S2_S2_iiiii_param_4,
	.param .u64 .ptr .align 1 _Z17schedule_moves_t2ILi2EEvPiS0_PKiS2_S2_S2_S2_iiiii_param_5,
	.param .u64 .ptr .align 1 _Z17schedule_moves_t2ILi2EEvPiS0_PKiS2_S2_S2_S2_iiiii_param_6,
	.param .u32 _Z17schedule_moves_t2ILi2EEvPiS0_PKiS2_S2_S2_S2_iiiii_param_7,
	.param .u32 _Z17schedule_moves_t2ILi2EEvPiS0_PKiS2_S2_S2_S2_iiiii_param_8,
	.param .u32 _Z17schedule_moves_t2ILi2EEvPiS0_PKiS2_S2_S2_S2_iiiii_param_9,
	.param .u32 _Z17schedule_moves_t2ILi2EEvPiS0_PKiS2_S2_S2_S2_iiiii_param_10,
	.param .u32 _Z17schedule_moves_t2ILi2EEvPiS0_PKiS2_S2_S2_S2_iiiii_param_11
)
{
	.local .align 8 .b8 	__local_depot1[16];
	.reg .b64 	%SP;
	.reg .b64 	%SPL;
	.reg .pred 	%p<5>;
	.reg .b32 	%r<69>;
	.reg .b64 	%rd<44>;

	mov.u64 	%SPL, __local_depot1;
	cvta.local.u64 	%SP, %SPL;
	ld.param.u64 	%rd7, [_Z17schedule_moves_t2ILi2EEvPiS0_PKiS2_S2_S2_S2_iiiii_param_1];
	ld.param.u64 	%rd12, [_Z17schedule_moves_t2ILi2EEvPiS0_PKiS2_S2_S2_S2_iiiii_param_3];
	ld.param.u64 	%rd9, [_Z17schedule_moves_t2ILi2EEvPiS0_PKiS2_S2_S2_S2_iiiii_param_4];
	ld.param.u64 	%rd10, [_Z17schedule_moves_t2ILi2EEvPiS0_PKiS2_S2_S2_S2_iiiii_param_5];
	ld.param.u64 	%rd11, [_Z17schedule_moves_t2ILi2EEvPiS0_PKiS2_S2_S2_S2_iiiii_param_6];
	ld.param.u32 	%r22, [_Z17schedule_moves_t2ILi2EEvPiS0_PKiS2_S2_S2_S2_iiiii_param_7];
	ld.param.u32 	%r23, [_Z17schedule_moves_t2ILi2EEvPiS0_PKiS2_S2_S2_S2_iiiii_param_8];
	ld.param.u32 	%r20, [_Z17schedule_moves_t2ILi2EEvPiS0_PKiS2_S2_S2_S2_iiiii_param_9];
	ld.param.u32 	%r21, [_Z17schedule_moves_t2ILi2EEvPiS0_PKiS2_S2_S2_S2_iiiii_param_10];
	ld.param.u32 	%r24, [_Z17schedule_moves_t2ILi2EEvPiS0_PKiS2_S2_S2_S2_iiiii_param_11];
	cvta.to.global.u64 	%rd13, %rd12;
	add.u64 	%rd14, %SP, 0;
	add.u64 	%rd1, %SPL, 0;
	mov.u32 	%r25, %ctaid.x;
	mov.u32 	%r26, %ntid.x;
	mov.u32 	%r27, %tid.x;
	mad.lo.s32 	%r1, %r25, %r26, %r27;
	div.s32 	%r28, %r1, %r20;
	mul.lo.s32 	%r2, %r28, %r24;
	mul.lo.s32 	%r29, %r28, %r20;
	sub.s32 	%r3, %r1, %r29;
	mad.lo.s32 	%r30, %r28, %r23, %r22;
	mad.lo.s32 	%r31, %r30, %r20, %r3;
	mul.lo.s32 	%r4, %r31, %r21;
	st.local.v2.u32 	[%rd1], {%r31, %r1};
	st.local.u32 	[%rd1+8], %r28;
	mov.u64 	%rd15, $str;
	cvta.global.u64 	%rd16, %rd15;
	{ // callseq 2, 0
	.param .b64 param0;
	st.param.b64 	[param0], %rd16;
	.param .b64 param1;
	st.param.b64 	[param1], %rd14;
	.param .b32 retval0;
	call.uni (retval0), 
	vprintf, 
	(
	param0, 
	param1
	);
	ld.param.b32 	%r32, [retval0];
	} // callseq 2
	mul.wide.s32 	%rd17, %r31, 4;
	add.s64 	%rd18, %rd13, %rd17;
	ld.global.nc.u32 	%r5, [%rd18];
	setp.lt.s32 	%p1, %r5, 1;
	@%p1 bra 	$L__BB1_8;
	ld.param.u64 	%rd43, [_Z17schedule_moves_t2ILi2EEvPiS0_PKiS2_S2_S2_S2_iiiii_param_2];
	ld.param.u64 	%rd42, [_Z17schedule_moves_t2ILi2EEvPiS0_PKiS2_S2_S2_S2_iiiii_param_0];
	cvta.to.global.u64 	%rd2, %rd10;
	cvta.to.global.u64 	%rd3, %rd9;
	cvta.to.global.u64 	%rd4, %rd43;
	cvta.to.global.u64 	%rd19, %rd11;
	mul.wide.s32 	%rd20, %r1, 4;
	add.s64 	%rd21, %rd19, %rd20;
	ld.global.nc.u32 	%r6, [%rd21];
	add.s32 	%r7, %r4, %r5;
	mul.lo.s32 	%r8, %r21, %r1;
	cvta.to.global.u64 	%rd5, %rd42;
	mov.b32 	%r64, 0;
	mov.u32 	%r10, %r64;
	mov.u32 	%r11, %r64;
$L__BB1_2:
	not.b32 	%r35, %r64;
	add.s32 	%r12, %r6, %r35;
	not.b32 	%r36, %r10;
	add.s32 	%r37, %r7, %r36;
	mul.wide.s32 	%rd22, %r37, 4;
	add.s64 	%rd23, %rd4, %rd22;
	ld.global.nc.u32 	%r13, [%rd23];
	add.s32 	%r38, %r11, %r4;
	mul.wide.s32 	%rd24, %r38, 4;
	add.s64 	%rd25, %rd4, %rd24;
	ld.global.nc.u32 	%r14, [%rd25];
	st.local.v2.u32 	[%rd1], {%r12, %r13};
	st.local.u32 	[%rd1+8], %r14;
	mov.u64 	%rd26, $str$1;
	cvta.global.u64 	%rd27, %rd26;
	add.u64 	%rd28, %SP, 0;
	{ // callseq 3, 0
	.param .b64 param0;
	st.param.b64 	[param0], %rd27;
	.param .b64 param1;
	st.param.b64 	[param1], %rd28;
	.param .b32 retval0;
	call.uni (retval0), 
	vprintf, 
	(
	param0, 
	param1
	);
	ld.param.b32 	%r39, [retval0];
	} // callseq 3
	setp.lt.s32 	%p2, %r14, %r12;
	@%p2 bra 	$L__BB1_4;
	cvta.to.global.u64 	%rd29, %rd7;
	mul.wide.s32 	%rd30, %r1, 4;
	add.s64 	%rd31, %rd29, %rd30;
	st.global.u32 	[%rd31], %r11;
	bra.uni 	$L__BB1_8;
$L__BB1_4:
	setp.gt.s32 	%p3, %r12, %r13;
	@%p3 bra 	$L__BB1_6;
	add.s32 	%r10, %r10, 1;
	bra.uni 	$L__BB1_7;
$L__BB1_6:
	shr.u32 	%r41, %r12, 31;
	add.s32 	%r42, %r12, %r41;
	shr.s32 	%r43, %r42, 1;
	add.s32 	%r44, %r43, %r2;
	mul.wide.s32 	%rd32, %r44, 4;
	add.s64 	%rd33, %rd3, %rd32;
	ld.global.nc.u32 	%r45, [%rd33];
	mad.lo.s32 	%r46, %r45, %r20, %r3;
	mul.wide.s32 	%rd34, %r46, 4;
	add.s64 	%rd35, %rd2, %rd34;
	ld.global.nc.u32 	%r47, [%rd35];
	shl.b32 	%r48, %r47, 1;
	and.b32  	%r49, %r42, -2;
	sub.s32 	%r50, %r12, %r49;
	add.s32 	%r51, %r48, %r50;
	shr.u32 	%r52, %r14, 31;
	add.s32 	%r53, %r14, %r52;
	shr.s32 	%r54, %r53, 1;
	add.s32 	%r55, %r54, %r2;
	mul.wide.s32 	%rd36, %r55, 4;
	add.s64 	%rd37, %rd3, %rd36;
	ld.global.nc.u32 	%r56, [%rd37];
	mad.lo.s32 	%r57, %r56, %r20, %r3;
	mul.wide.s32 	%rd38, %r57, 4;
	add.s64 	%rd39, %rd2, %rd38;
	ld.global.nc.u32 	%r58, [%rd39];
	shl.b32 	%r59, %r58, 1;
	and.b32  	%r60, %r53, -2;
	sub.s32 	%r61, %r14, %r60;
	add.s32 	%r62, %r59, %r61;
	add.s32 	%r16, %r11, 1;
	add.s32 	%r63, %r11, %r8;
	mul.wide.s32 	%rd40, %r63, 4;
	add.s64 	%rd41, %rd5, %rd40;
	st.global.u32 	[%rd41], %r62;
	st.global.u32 	[%rd41+4], %r51;
	mov.u32 	%r11, %r16;
$L__BB1_7:
	add.s32 	%r64, %r64, 1;
	setp.ne.s32 	%p4, %r64, %r5;
	@%p4 bra 	$L__BB1_2;
$L__BB1_8:
	ret;

}
	// .globl	_Z17schedule_moves_t2ILi4EEvPiS0_PKiS2_S2_S2_S2_iiiii
.visible .entry _Z17schedule_moves_t2ILi4EEvPiS0_PKiS2_S2_S2_S2_iiiii(
	.param .u64 .ptr .align 1 _Z17schedule_moves_t2ILi4EEvPiS0_PKiS2_S2_S2_S2_iiiii_param_0,
	.param .u64 .ptr .align 1 _Z17schedule_moves_t2ILi4EEvPiS0_PKiS2_S2_S2_S2_iiiii_param_1,
	.param .u64 .ptr .align 1 _Z17schedule_moves_t2ILi4EEvPiS0_PKiS2_S2_S2_S2_iiiii_param_2,
	.param .u64 .ptr .align 1 _Z17schedule_moves_t2ILi4EEvPiS0_PKiS2_S2_S2_S2_iiiii_param_3,
	.param .u64 .ptr .align 1 _Z17schedule_moves_t2ILi4EEvPiS0_PKiS2_S2_S2_S2_iiiii_param_4,
	.param .u64 .ptr .align 1 _Z17schedule_moves_t2ILi4EEvPiS0_PKiS2_S2_S2_S2_iiiii_param_5,
	.param .u64 .ptr .align 1 _Z17schedule_moves_t2ILi4EEvPiS0_PKiS2_S2_S2_S2_iiiii_param_6,
	.param .u32 _Z17schedule_moves_t2ILi4EEvPiS0_PKiS2_S2_S2_S2_iiiii_param_7,
	.param .u32 _Z17schedule_moves_t2ILi4EEvPiS0_PKiS2_S2_S2_S2_iiiii_param_8,
	.param .u32 _Z17schedule_moves_t2ILi4EEvPiS0_PKiS2_S2_S2_S2_iiiii_param_9,
	.param .u32 _Z17schedule_moves_t2ILi4EEvPiS0_PKiS2_S2_S2_S2_iiiii_param_10,
	.param .u32 _Z17schedule_moves_t2ILi4EEvPiS0_PKiS2_S2_S2_S2_iiiii_param_11
)
{
	.local .align 8 .b8 	__local_depot2[16];
	.reg .b64 	%SP;
	.reg .b64 	%SPL;
	.reg .pred 	%p<5>;
	.reg .b32 	%r<71>;
	.reg .b64 	%rd<44>;

	mov.u64 	%SPL, __local_depot2;
	cvta.local.u64 	%SP, %SPL;
	ld.param.u64 	%rd7, [_Z17schedule_moves_t2ILi4EEvPiS0_PKiS2_S2_S2_S2_iiiii_param_1];
	ld.param.u64 	%rd12, [_Z17schedule_moves_t2ILi4EEvPiS0_PKiS2_S2_S2_S2_iiiii_param_3];
	ld.param.u64 	%rd9, [_Z17schedule_moves_t2ILi4EEvPiS0_PKiS2_S2_S2_S2_iiiii_param_4];
	ld.param.u64 	%rd10, [_Z17schedule_moves_t2ILi4EEvPiS0_PKiS2_S2_S2_S2_iiiii_param_5];
	ld.param.u64 	%rd11, [_Z17schedule_moves_t2ILi4EEvPiS0_PKiS2_S2_S2_S2_iiiii_param_6];
	ld.param.u32 	%r22, [_Z17schedule_moves_t2ILi4EEvPiS0_PKiS2_S2_S2_S2_iiiii_param_7];
	ld.param.u32 	%r23, [_Z17schedule_moves_t2ILi4EEvPiS0_PKiS2_S2_S2_S2_iiiii_param_8];
	ld.param.u32 	%r20, [_Z17schedule_moves_t2ILi4EEvPiS0_PKiS2_S2_S2_S2_iiiii_param_9];
	ld.param.u32 	%r21, [_Z17schedule_moves_t2ILi4EEvPiS0_PKiS2_S2_S2_S2_iiiii_param_10];
	ld.param.u32 	%r24, [_Z17schedule_moves_t2ILi4EEvPiS0_PKiS2_S2_S2_S2_iiiii_param_11];
	cvta.to.global.u64 	%rd13, %rd12;
	add.u64 	%rd14, %SP, 0;
	add.u64 	%rd1, %SPL, 0;
	mov.u32 	%r25, %ctaid.x;
	mov.u32 	%r26, %ntid.x;
	mov.u32 	%r27, %tid.x;
	mad.lo.s32 	%r1, %r25, %r26, %r27;
	div.s32 	%r28, %r1, %r20;
	mul.lo.s32 	%r2, %r28, %r24;
	mul.lo.s32 	%r29, %r28, %r20;
	sub.s32 	%r3, %r1, %r29;
	mad.lo.s32 	%r30, %r28, %r23, %r22;
	mad.lo.s32 	%r31, %r30, %r20, %r3;
	mul.lo.s32 	%r4, %r31, %r21;
	st.local.v2.u32 	[%rd1], {%r31, %r1};
	st.local.u32 	[%rd1+8], %r28;
	mov.u64 	%rd15, $str;
	cvta.global.u64 	%rd16, %rd15;
	{ // callseq 4, 0
	.param .b64 param0;
	st.param.b64 	[param0], %rd16;
	.param .b64 param1;
	st.param.b64 	[param1], %rd14;
	.param .b32 retval0;
	call.uni (retval0), 
	vprintf, 
	(
	param0, 
	param1
	);
	ld.param.b32 	%r32, [retval0];
	} // callseq 4
	mul.wide.s32 	%rd17, %r31, 4;
	add.s64 	%rd18, %rd13, %rd17;
	ld.global.nc.u32 	%r5, [%rd18];
	setp.lt.s32 	%p1, %r5, 1;
	@%p1 bra 	$L__BB2_8;
	ld.param.u64 	%rd43, [_Z17schedule_moves_t2ILi4EEvPiS0_PKiS2_S2_S2_S2_iiiii_param_2];
	ld.param.u64 	%rd42, [_Z17schedule_moves_t2ILi4EEvPiS0_PKiS2_S2_S2_S2_iiiii_param_0];
	cvta.to.global.u64 	%rd2, %rd10;
	cvta.to.global.u64 	%rd3, %rd9;
	cvta.to.global.u64 	%rd4, %rd43;
	cvta.to.global.u64 	%rd19, %rd11;
	mul.wide.s32 	%rd20, %r1, 4;
	add.s64 	%rd21, %rd19, %rd20;
	ld.global.nc.u32 	%r6, [%rd21];
	add.s32 	%r7, %r4, %r5;
	mul.lo.s32 	%r8, %r21, %r1;
	cvta.to.global.u64 	%rd5, %rd42;
	mov.b32 	%r66, 0;
	mov.u32 	%r10, %r66;
	mov.u32 	%r11, %r66;
$L__BB2_2:
	not.b32 	%r35, %r66;
	add.s32 	%r12, %r6, %r35;
	not.b32 	%r36, %r10;
	add.s32 	%r37, %r7, %r36;
	mul.wide.s32 	%rd22, %r37, 4;
	add.s64 	%rd23, %rd4, %rd22;
	ld.global.nc.u32 	%r13, [%rd23];
	add.s32 	%r38, %r11, %r4;
	mul.wide.s32 	%rd24, %r38, 4;
	add.s64 	%rd25, %rd4, %rd24;
	ld.global.nc.u32 	%r14, [%rd25];
	st.local.v2.u32 	[%rd1], {%r12, %r13};
	st.local.u32 	[%rd1+8], %r14;
	mov.u64 	%rd26, $str$1;
	cvta.global.u64 	%rd27, %rd26;
	add.u64 	%rd28, %SP, 0;
	{ // callseq 5, 0
	.param .b64 param0;
	st.param.b64 	[param0], %rd27;
	.param .b64 param1;
	st.param.b64 	[param1], %rd28;
	.param .b32 retval0;
	call.uni (retval0), 
	vprintf, 
	(
	param0, 
	param1
	);
	ld.param.b32 	%r39, [retval0];
	} // callseq 5
	setp.lt.s32 	%p2, %r14, %r12;
	@%p2 bra 	$L__BB2_4;
	cvta.to.global.u64 	%rd29, %rd7;
	mul.wide.s32 	%rd30, %r1, 4;
	add.s64 	%rd31, %rd29, %rd30;
	st.global.u32 	[%rd31], %r11;
	bra.uni 	$L__BB2_8;
$L__BB2_4:
	setp.gt.s32 	%p3, %r12, %r13;
	@%p3 bra 	$L__BB2_6;
	add.s32 	%r10, %r10, 1;
	bra.uni 	$L__BB2_7;
$L__BB2_6:
	shr.s32 	%r41, %r12, 31;
	shr.u32 	%r42, %r41, 30;
	add.s32 	%r43, %r12, %r42;
	shr.s32 	%r44, %r43, 2;
	add.s32 	%r45, %r44, %r2;
	mul.wide.s32 	%rd32, %r45, 4;
	add.s64 	%rd33, %rd3, %rd32;
	ld.global.nc.u32 	%r46, [%rd33];
	mad.lo.s32 	%r47, %r46, %r20, %r3;
	mul.wide.s32 	%rd34, %r47, 4;
	add.s64 	%rd35, %rd2, %rd34;
	ld.global.nc.u32 	%r48, [%rd35];
	shl.b32 	%r49, %r48, 2;
	and.b32  	%r50, %r43, -4;
	sub.s32 	%r51, %r12, %r50;
	add.s32 	%r52, %r49, %r51;
	shr.s32 	%r53, %r14, 31;
	shr.u32 	%r54, %r53, 30;
	add.s32 	%r55, %r14, %r54;
	shr.s32 	%r56, %r55, 2;
	add.s32 	%r57, %r56, %r2;
	mul.wide.s32 	%rd36, %r57, 4;
	add.s64 	%rd37, %rd3, %rd36;
	ld.global.nc.u32 	%r58, [%rd37];
	mad.lo.s32 	%r59, %r58, %r20, %r3;
	mul.wide.s32 	%rd38, %r59, 4;
	add.s64 	%rd39, %rd2, %rd38;
	ld.global.nc.u32 	%r60, [%rd39];
	shl.b32 	%r61, %r60, 2;
	and.b32  	%r62, %r55, -4;
	sub.s32 	%r63, %r14, %r62;
	add.s32 	%r64, %r61, %r63;
	add.s32 	%r16, %r11, 1;
	add.s32 	%r65, %r11, %r8;
	mul.wide.s32 	%rd40, %r65, 4;
	add.s64 	%rd41, %rd5, %rd40;
	st.global.u32 	[%rd41], %r64;
	st.global.u32 	[%rd41+4], %r52;
	mov.u32 	%r11, %r16;
$L__BB2_7:
	add.s32 	%r66, %r66, 1;
	setp.ne.s32 	%p4, %r66, %r5;
	@%p4 bra 	$L__BB2_2;
$L__BB2_8:
	ret;

}
	// .globl	_Z17schedule_moves_t2ILi8EEvPiS0_PKiS2_S2_S2_S2_iiiii
.visible .entry _Z17schedule_moves_t2ILi8EEvPiS0_PKiS2_S2_S2_S2_iiiii(
	.param .u64 .ptr .align 1 _Z17schedule_moves_t2ILi8EEvPiS0_PKiS2_S2_S2_S2_iiiii_param_0,
	.param .u64 .ptr .align 1 _Z17schedule_moves_t2ILi8EEvPiS0_PKiS2_S2_S2_S2_iiiii_param_1,
	.param .u64 .ptr .align 1 _Z17schedule_moves_t2ILi8EEvPiS0_PKiS2_S2_S2_S2_iiiii_param_2,
	.param .u64 .ptr .align 1 _Z17schedule_moves_t2ILi8EEvPiS0_PKiS2_S2_S2_S2_iiiii_param_3,
	.param .u64 .ptr .align 1 _Z17schedule_moves_t2ILi8EEvPiS0_PKiS2_S2_S2_S2_iiiii_param_4,
	.param .u64 .ptr .align 1 _Z17schedule_moves_t2ILi8EEvPiS0_PKiS2_S2_S2_S2_iiiii_param_5,
	.param .u64 .ptr .align 1 _Z17schedule_moves_t2ILi8EEvPiS0_PKiS2_S2_S2_S2_iiiii_param_6,
	.param .u32 _Z17schedule_moves_t2ILi8EEvPiS0_PKiS2_S2_S2_S2_iiiii_param_7,
	.param .u32 _Z17schedule_moves_t2ILi8EEvPiS0_PKiS2_S2_S2_S2_iiiii_param_8,
	.param .u32 _Z17schedule_moves_t2ILi8EEvPiS0_PKiS2_S2_S2_S2_iiiii_param_9,
	.param .u32 _Z17schedule_moves_t2ILi8EEvPiS0_PKiS2_S2_S2_S2_iiiii_param_10,
	.param .u32 _Z17schedule_moves_t2ILi8EEvPiS0_PKiS2_S2_S2_S2_iiiii_param_11
)
{
	.local .align 8 .b8 	__local_depot3[16];
	.reg .b64 	%SP;
	.reg .b64 	%SPL;
	.reg .pred 	%p<5>;
	.reg .b32 	%r<71>;
	.reg .b64 	%rd<44>;

	mov.u64 	%SPL, __local_depot3;
	cvta.local.u64 	%SP, %SPL;
	ld.param.u64 	%rd7, [_Z17schedule_moves_t2ILi8EEvPiS0_PKiS2_S2_S2_S2_iiiii_param_1];
	ld.param.u64 	%rd12, [_Z17schedule_moves_t2ILi8EEvPiS0_PKiS2_S2_S2_S2_iiiii_param_3];
	ld.param.u64 	%rd9, [_Z17schedule_moves_t2ILi8EEvPiS0_PKiS2_S2_S2_S2_iiiii_param_4];
	ld.param.u64 	%rd10, [_Z17schedule_moves_t2ILi8EEvPiS0_PKiS2_S2_S2_S2_iiiii_param_5];
	ld.param.u64 	%rd11, [_Z17schedule_moves_t2ILi8EEvPiS0_PKiS2_S2_S2_S2_iiiii_param_6];
	ld.param.u32 	%r22, [_Z17schedule_moves_t2ILi8EEvPiS0_PKiS2_S2_S2_S2_iiiii_param_7];
	ld.param.u32 	%r23, [_Z17schedule_moves_t2ILi8EEvPiS0_PKiS2_S2_S2_S2_iiiii_param_8];
	ld.param.u32 	%r20, [_Z17schedule_moves_t2ILi8EEvPiS0_PKiS2_S2_S2_S2_iiiii_param_9];
	ld.param.u32 	%r21, [_Z17schedule_moves_t2ILi8EEvPiS0_PKiS2_S2_S2_S2_iiiii_param_10];
	ld.param.u32 	%r24, [_Z17schedule_moves_t2ILi8EEvPiS0_PKiS2_S2_S2_S2_iiiii_param_11];
	cvta.to.global.u64 	%rd13, %rd12;
	add.u64 	%rd14, %SP, 0;
	add.u64 	%rd1, %SPL, 0;
	mov.u32 	%r25, %ctaid.x;
	mov.u32 	%r26, %ntid.x;
	mov.u32 	%r27, %tid.x;
	mad.lo.s32 	%r1, %r25, %r26, %r27;
	div.s32 	%r28, %r1, %r20;
	mul.lo.s32 	%r2, %r28, %r24;
	mul.lo.s32 	%r29, %r28, %r20;
	sub.s32 	%r3, %r1, %r29;
	mad.lo.s32 	%r30, %r28, %r23, %r22;
	mad.lo.s32 	%r31, %r30, %r20, %r3;
	mul.lo.s32 	%r4, %r31, %r21;
	st.local.v2.u32 	[%rd1], {%r31, %r1};
	st.local.u32 	[%rd1+8], %r28;
	mov.u64 	%rd15, $str;
	cvta.global.u64 	%rd16, %rd15;
	{ // callseq 6, 0
	.param .b64 param0;
	st.param.b64 	[param0], %rd16;
	.param .b64 param1;
	st.param.b64 	[param1], %rd14;
	.param .b32 retval0;
	call.uni (retval0), 
	vprintf, 
	(
	param0, 
	param1
	);
	ld.param.b32 	%r32, [retval0];
	} // callseq 6
	mul.wide.s32 	%rd17, %r31, 4;
	add.s64 	%rd18, %rd13, %rd17;
	ld.global.nc.u32 	%r5, [%rd18];
	setp.lt.s32 	%p1, %r5, 1;
	@%p1 bra 	$L__BB3_8;
	ld.param.u64 	%rd43, [_Z17schedule_moves_t2ILi8EEvPiS0_PKiS2_S2_S2_S2_iiiii_param_2];
	ld.param.u64 	%rd42, [_Z17schedule_moves_t2ILi8EEvPiS0_PKiS2_S2_S2_S2_iiiii_param_0];
	cvta.to.global.u64 	%rd2, %rd10;
	cvta.to.global.u64 	%rd3, %rd9;
	cvta.to.global.u64 	%rd4, %rd43;
	cvta.to.global.u64 	%rd19, %rd11;
	mul.wide.s32 	%rd20, %r1, 4;
	add.s64 	%rd21, %rd19, %rd20;
	ld.global.nc.u32 	%r6, [%rd21];
	add.s32 	%r7, %r4, %r5;
	mul.lo.s32 	%r8, %r21, %r1;
	cvta.to.global.u64 	%rd5, %rd42;
	mov.b32 	%r66, 0;
	mov.u32 	%r10, %r66;
	mov.u32 	%r11, %r66;
$L__BB3_2:
	not.b32 	%r35, %r66;
	add.s32 	%r12, %r6, %r35;
	not.b32 	%r36, %r10;
	add.s32 	%r37, %r7, %r36;
	mul.wide.s32 	%rd22, %r37, 4;
	add.s64 	%rd23, %rd4, %rd22;
	ld.global.nc.u32 	%r13, [%rd23];
	add.s32 	%r38, %r11, %r4;
	mul.wide.s32 	%rd24, %r38, 4;
	add.s64 	%rd25, %rd4, %rd24;
	ld.global.nc.u32 	%r14, [%rd25];
	st.local.v2.u32 	[%rd1], {%r12, %r13};
	st.local.u32 	[%rd1+8], %r14;
	mov.u64 	%rd26, $str$1;
	cvta.global.u64 	%rd27, %rd26;
	add.u64 	%rd28, %SP, 0;
	{ // callseq 7, 0
	.param .b64 param0;
	st.param.b64 	[param0], %rd27;
	.param .b64 param1;
	st.param.b64 	[param1], %rd28;
	.param .b32 retval0;
	call.uni (retval0), 
	vprintf, 
	(
	param0, 
	param1
	);
	ld.param.b32 	%r39, [retval0];
	} // callseq 7
	setp.lt.s32 	%p2, %r14, %r12;
	@%p2 bra 	$L__BB3_4;
	cvta.to.global.u64 	%rd29, %rd7;
	mul.wide.s32 	%rd30, %r1, 4;
	add.s64 	%rd31, %rd29, %rd30;
	st.global.u32 	[%rd31], %r11;
	bra.uni 	$L__BB3_8;
$L__BB3_4:
	setp.gt.s32 	%p3, %r12, %r13;
	@%p3 bra 	$L__BB3_6;
	add.s32 	%r10, %r10, 1;
	bra.uni 	$L__BB3_7;
$L__BB3_6:
	shr.s32 	%r41, %r12, 31;
	shr.u32 	%r42, %r41, 29;
	add.s32 	%r43, %r12, %r42;
	shr.s32 	%r44, %r43, 3;
	add.s32 	%r45, %r44, %r2;
	mul.wide.s32 	%rd32, %r45, 4;
	add.s64 	%rd33, %rd3, %rd32;
	ld.global.nc.u32 	%r46, [%rd33];
	mad.lo.s32 	%r47, %r46, %r20, %r3;
	mul.wide.s32 	%rd34, %r47, 4;
	add.s64 	%rd35, %rd2, %rd34;
	ld.global.nc.u32 	%r48, [%rd35];
	shl.b32 	%r49, %r48, 3;
	and.b32  	%r50, %r43, -8;
	sub.s32 	%r51, %r12, %r50;
	add.s32 	%r52, %r49, %r51;
	shr.s32 	%r53, %r14, 31;
	shr.u32 	%r54, %r53, 29;
	add.s32 	%r55, %r14, %r54;
	shr.s32 	%r56, %r55, 3;
	add.s32 	%r57, %r56, %r2;
	mul.wide.s32 	%rd36, %r57, 4;
	add.s64 	%rd37, %rd3, %rd36;
	ld.global.nc.u32 	%r58, [%rd37];
	mad.lo.s32 	%r59, %r58, %r20, %r3;
	mul.wide.s32 	%rd38, %r59, 4;
	add.s64 	%rd39, %rd2, %rd38;
	ld.global.nc.u32 	%r60, [%rd39];
	shl.b32 	%r61, %r60, 3;
	and.b32  	%r62, %r55, -8;
	sub.s32 	%r63, %r14, %r62;
	add.s32 	%r64, %r61, %r63;
	add.s32 	%r16, %r11, 1;
	add.s32 	%r65, %r11, %r8;
	mul.wide.s32 	%rd40, %r65, 4;
	add.s64 	%rd41, %rd5, %rd40;
	st.global.u32 	[%rd41], %r64;
	st.global.u32 	[%rd41+4], %r52;
	mov.u32 	%r11, %r16;
$L__BB3_7:
	add.s32 	%r66, %r66, 1;
	setp.ne.s32 	%p4, %r66, %r5;
	@%p4 bra 	$L__BB3_2;
$L__BB3_8:
	ret;

}


// ===== COMPILED SASS (sm_100) =====

	.target	sm_100

	.elftype	@"ET_EXEC"


//--------------------- .note.nv.tkinfo           --------------------------
	.section	.note.nv.tkinfo,"",@"SHT_NOTE"
	.sectionflags	@"SHF_NOTE_NV_TKINFO"
	.tkinfo
        /*0018*/ 	.word	0x00000002
        /*0030*/ 	.string	""
        /*0030*/ 	.string	"ptxas"
        /*0030*/ 	.string	"Cuda compilation tools, release 13.0, V13.0.88"
        /*0030*/ 	.string	"Build cuda_13.0.r13.0/compiler.36424714_0"
        /*0030*/ 	.string	"-arch sm_100 -m 64 "



//--------------------- .note.nv.cuinfo           --------------------------
	.section	.note.nv.cuinfo,"",@"SHT_NOTE"
	.sectionflags	@"SHF_NOTE_NV_CUINFO"
        /*0018*/ 	.short	0x0002
        /*001a*/ 	.short	0x0064
        /*001c*/ 	.short	0x0082
	.zero		2


//--------------------- .nv.info                  --------------------------
	.section	.nv.info,"",@"SHT_CUDA_INFO"
	.align	4


	//----- nvinfo : EIATTR_REGCOUNT
	.align		4
        /*0000*/ 	.byte	0x04, 0x2f
        /*0002*/ 	.short	(.L_3 - .L_2)
	.align		4
.L_2:
        /*0004*/ 	.word	index@(_Z17schedule_moves_t2ILi1EEvPiS0_PKiS2_S2_S2_S2_iiiii)
        /*0008*/ 	.word	0x00000022


	//----- nvinfo : EIATTR_FRAME_SIZE
	.align		4
.L_3:
        /*000c*/ 	.byte	0x04, 0x11
        /*000e*/ 	.short	(.L_5 - .L_4)
	.align		4
.L_4:
        /*0010*/ 	.word	index@(_Z17schedule_moves_t2ILi1EEvPiS0_PKiS2_S2_S2_S2_iiiii)
        /*0014*/ 	.word	0x00000010


	//----- nvinfo : EIATTR_REGCOUNT
	.align		4
.L_5:
        /*0018*/ 	.byte	0x04, 0x2f
        /*001a*/ 	.short	(.L_7 - .L_6)
	.align		4
.L_6:
        /*001c*/ 	.word	index@(_Z17schedule_moves_t2ILi2EEvPiS0_PKiS2_S2_S2_S2_iiiii)
        /*0020*/ 	.word	0x00000022


	//----- nvinfo : EIATTR_FRAME_SIZE
	.align		4
.L_7:
        /*0024*/ 	.byte	0x04, 0x11
        /*0026*/ 	.short	(.L_9 - .L_8)
	.align		4
.L_8:
        /*0028*/ 	.word	index@(_Z17schedule_moves_t2ILi2EEvPiS0_PKiS2_S2_S2_S2_iiiii)
        /*002c*/ 	.word	0x00000010


	//----- nvinfo : EIATTR_REGCOUNT
	.align		4
.L_9:
        /*0030*/ 	.byte	0x04, 0x2f
        /*0032*/ 	.short	(.L_11 - .L_10)
	.align		4
.L_10:
        /*0034*/ 	.word	index@(_Z17schedule_moves_t2ILi4EEvPiS0_PKiS2_S2_S2_S2_iiiii)
        /*0038*/ 	.word	0x00000022


	//----- nvinfo : EIATTR_FRAME_SIZE
	.align		4
.L_11:
        /*003c*/ 	.byte	0x04, 0x11
        /*003e*/ 	.short	(.L_13 - .L_12)
	.align		4
.L_12:
        /*0040*/ 	.word	index@(_Z17schedule_moves_t2ILi4EEvPiS0_PKiS2_S2_S2_S2_iiiii)
        /*0044*/ 	.word	0x00000010


	//----- nvinfo : EIATTR_REGCOUNT
	.align		4
.L_13:
        /*0048*/ 	.byte	0x04, 0x2f
        /*004a*/ 	.short	(.L_15 - .L_14)
	.align		4
.L_14:
        /*004c*/ 	.word	index@(_Z17schedule_moves_t2ILi8EEvPiS0_PKiS2_S2_S2_S2_iiiii)
        /*0050*/ 	.word	0x00000022


	//----- nvinfo : EIATTR_FRAME_SIZE
	.align		4
.L_15:
        /*0054*/ 	.byte	0x04, 0x11
        /*0056*/ 	.short	(.L_17 - .L_16)
	.align		4
.L_16:
        /*0058*/ 	.word	index@(_Z17schedule_moves_t2ILi8EEvPiS0_PKiS2_S2_S2_S2_iiiii)
        /*005c*/ 	.word	0x00000010


	//----- nvinfo : EIATTR_MIN_STACK_SIZE
	.align		4
.L_17:
        /*0060*/ 	.byte	0x04, 0x12
        /*0062*/ 	.short	(.L_19 - .L_18)
	.align		4
.L_18:
        /*0064*/ 	.word	index@(_Z17schedule_moves_t2ILi8EEvPiS0_PKiS2_S2_S2_S2_iiiii)
        /*0068*/ 	.word	0x00000010


	//----- nvinfo : EIATTR_MIN_STACK_SIZE
	.align		4
.L_19:
        /*006c*/ 	.byte	0x04, 0x12
        /*006e*/ 	.short	(.L_21 - .L_20)
	.align		4
.L_20:
        /*0070*/ 	.word	index@(_Z17schedule_moves_t2ILi4EEvPiS0_PKiS2_S2_S2_S2_iiiii)
        /*0074*/ 	.word	0x00000010


	//----- nvinfo : EIATTR_MIN_STACK_SIZE
	.align		4
.L_21:
        /*0078*/ 	.byte	0x04, 0x12
        /*007a*/ 	.short	(.L_23 - .L_22)
	.align		4
.L_22:
        /*007c*/ 	.word	index@(_Z17schedule_moves_t2ILi2EEvPiS0_PKiS2_S2_S2_S2_iiiii)
        /*0080*/ 	.word	0x00000010


	//----- nvinfo : EIATTR_MIN_STACK_SIZE
	.align		4
.L_23:
        /*0084*/ 	.byte	0x04, 0x12
        /*0086*/ 	.short	(.L_25 - .L_24)
	.align		4
.L_24:
        /*0088*/ 	.word	index@(_Z17schedule_moves_t2ILi1EEvPiS0_PKiS2_S2_S2_S2_iiiii)
        /*008c*/ 	.word	0x00000010
.L_25:


//--------------------- .nv.compat                --------------------------
	.section	.nv.compat,"",@"SHT_CUDA_COMPAT_INFO"
	.align	4
        /*0000*/ 	.byte	0x02, 0x09, 0x00, 0x00, 0x02, 0x02, 0x01, 0x00, 0x02, 0x05, 0x05, 0x00, 0x03, 0x07, 0x01, 0x01
        /*0010*/ 	.byte	0x02, 0x03, 0x00, 0x00, 0x02, 0x06, 0x01, 0x00, 0x04, 0x0b, 0x08, 0x00, 0x09, 0x00, 0x00, 0x00
        /*0020*/ 	.byte	0x00, 0x00, 0x00, 0x00


//--------------------- .nv.info._Z17schedule_moves_t2ILi8EEvPiS0_PKiS2_S2_S2_S2_iiiii --------------------------
	.section	.nv.info._Z17schedule_moves_t2ILi8EEvPiS0_PKiS2_S2_S2_S2_iiiii,"",@"SHT_CUDA_INFO"
	.sectionflags	@""
	.align	4


	//----- nvinfo : EIATTR_CUDA_API_VERSION
	.align		4
        /*0000*/ 	.byte	0x04, 0x37
        /*0002*/ 	.short	(.L_27 - .L_26)
.L_26:
        /*0004*/ 	.word	0x00000082


	//----- nvinfo : EIATTR_KPARAM_INFO
	.align		4
.L_27:
        /*0008*/ 	.byte	0x04, 0x17
        /*000a*/ 	.short	(.L_29 - .L_28)
.L_28:
        /*000c*/ 	.word	0x00000000
        /*0010*/ 	.short	0x000b
        /*0012*/ 	.short	0x0048
        /*0014*/ 	.byte	0x00, 0xf0, 0x11, 0x00


	//----- nvinfo : EIATTR_KPARAM_INFO
	.align		4
.L_29:
        /*0018*/ 	.byte	0x04, 0x17
        /*001a*/ 	.short	(.L_31 - .L_30)
.L_30:
        /*001c*/ 	.word	0x00000000
        /*0020*/ 	.short	0x000a
        /*0022*/ 	.short	0x0044
        /*0024*/ 	.byte	0x00, 0xf0, 0x11, 0x00


	//----- nvinfo : EIATTR_KPARAM_INFO
	.align		4
.L_31:
        /*0028*/ 	.byte	0x04, 0x17
        /*002a*/ 	.short	(.L_33 - .L_32)
.L_32:
        /*002c*/ 	.word	0x00000000
        /*0030*/ 	.short	0x0009
        /*0032*/ 	.short	0x0040
        /*0034*/ 	.byte	0x00, 0xf0, 0x11, 0x00


	//----- nvinfo : EIATTR_KPARAM_INFO
	.align		4
.L_33:
        /*0038*/ 	.byte	0x04, 0x17
        /*003a*/ 	.short	(.L_35 - .L_34)
.L_34:
        /*003c*/ 	.word	0x00000000
        /*0040*/ 	.short	0x0008
        /*0042*/ 	.short	0x003c
        /*0044*/ 	.byte	0x00, 0xf0, 0x11, 0x00


	//----- nvinfo : EIATTR_KPARAM_INFO
	.align		4
.L_35:
        /*0048*/ 	.byte	0x04, 0x17
        /*004a*/ 	.short	(.L_37 - .L_36)
.L_36:
        /*004c*/ 	.word	0x00000000
        /*0050*/ 	.short	0x0007
        /*0052*/ 	.short	0x0038
        /*0054*/ 	.byte	0x00, 0xf0, 0x11, 0x00


	//----- nvinfo : EIATTR_KPARAM_INFO
	.align		4
.L_37:
        /*0058*/ 	.byte	0x04, 0x17
        /*005a*/ 	.short	(.L_39 - .L_38)
.L_38:
        /*005c*/ 	.word	0x00000000
        /*0060*/ 	.short	0x0006
        /*0062*/ 	.short	0x0030
        /*0064*/ 	.byte	0x00, 0xf5, 0x21, 0x00


	//----- nvinfo : EIATTR_KPARAM_INFO
	.align		4
.L_39:
        /*0068*/ 	.byte	0x04, 0x17
        /*006a*/ 	.short	(.L_41 - .L_40)
.L_40:
        /*006c*/ 	.word	0x00000000
        /*0070*/ 	.short	0x0005
        /*0072*/ 	.short	0x0028
        /*0074*/ 	.byte	0x00, 0xf5, 0x21, 0x00


	//----- nvinfo : EIATTR_KPARAM_INFO
	.align		4
.L_41:
        /*0078*/ 	.byte	0x04, 0x17
        /*007a*/ 	.short	(.L_43 - .L_42)
.L_42:
        /*007c*/ 	.word	0x00000000
        /*0080*/ 	.short	0x0004
        /*0082*/ 	.short	0x0020
        /*0084*/ 	.byte	0x00, 0xf5, 0x21, 0x00


	//----- nvinfo : EIATTR_KPARAM_INFO
	.align		4
.L_43:
        /*0088*/ 	.byte	0x04, 0x17
        /*008a*/ 	.short	(.L_45 - .L_44)
.L_44:
        /*008c*/ 	.word	0x00000000
        /*0090*/ 	.short	0x0003
        /*0092*/ 	.short	0x0018
        /*0094*/ 	.byte	0x00, 0xf5, 0x21, 0x00


	//----- nvinfo : EIATTR_KPARAM_INFO
	.align		4
.L_45:
        /*0098*/ 	.byte	0x04, 0x17
        /*009a*/ 	.short	(.L_47 - .L_46)
.L_46:
        /*009c*/ 	.word	0x00000000
        /*00a0*/ 	.short	0x0002
        /*00a2*/ 	.short	0x0010
        /*00a4*/ 	.byte	0x00, 0xf5, 0x21, 0x00


	//----- nvinfo : EIATTR_KPARAM_INFO
	.align		4
.L_47:
        /*00a8*/ 	.byte	0x04, 0x17
        /*00aa*/ 	.short	(.L_49 - .L_48)
.L_48:
        /*00ac*/ 	.word	0x00000000
        /*00b0*/ 	.short	0x0001
        /*00b2*/ 	.short	0x0008
        /*00b4*/ 	.byte	0x00, 0xf5, 0x21, 0x00


	//----- nvinfo : EIATTR_KPARAM_INFO
	.align		4
.L_49:
        /*00b8*/ 	.byte	0x04, 0x17
        /*00ba*/ 	.short	(.L_51 - .L_50)
.L_50:
        /*00bc*/ 	.word	0x00000000
        /*00c0*/ 	.short	0x0000
        /*00c2*/ 	.short	0x0000
        /*00c4*/ 	.byte	0x00, 0xf5, 0x21, 0x00


	//----- nvinfo : EIATTR_SPARSE_MMA_MASK
	.align		4
.L_51:
        /*00c8*/ 	.byte	0x03, 0x50
        /*00ca*/ 	.short	0x0000


	//----- nvinfo : EIATTR_MAXREG_COUNT
	.align		4
        /*00cc*/ 	.byte	0x03, 0x1b
        /*00ce*/ 	.short	0x00ff


	//----- nvinfo : EIATTR_EXTERNS
	.align		4
        /*00d0*/ 	.byte	0x04, 0x0f
        /*00d2*/ 	.short	(.L_53 - .L_52)


	//   ....[0]....
	.align		4
.L_52:
        /*00d4*/ 	.word	index@(vprintf)


	//----- nvinfo : EIATTR_MERCURY_ISA_VERSION
	.align		4
.L_53:
        /*00d8*/ 	.byte	0x03, 0x5f
        /*00da*/ 	.short	0x0101


	//----- nvinfo : EIATTR_VRC_CTA_INIT_COUNT
	.align		4
        /*00dc*/ 	.byte	0x02, 0x4a
	.zero		1
	.zero		1


	//----- nvinfo : EIATTR_SYSCALL_OFFSETS
	.align		4
        /*00e0*/ 	.byte	0x04, 0x46
        /*00e2*/ 	.short	(.L_55 - .L_54)


	//   ....[0]....
.L_54:
        /*00e4*/ 	.word	0x00000360


	//   ....[1]....
        /*00e8*/ 	.word	0x00000570


	//----- nvinfo : EIATTR_EXIT_INSTR_OFFSETS
	.align		4
.L_55:
        /*00ec*/ 	.byte	0x04, 0x1c
        /*00ee*/ 	.short	(.L_57 - .L_56)


	//   ....[0]....
.L_56:
        /*00f0*/ 	.word	0x000003b0


	//   ....[1]....
        /*00f4*/ 	.word	0x00000800


	//   ....[2]....
        /*00f8*/ 	.word	0x00000840


	//----- nvinfo : EIATTR_CRS_STACK_SIZE
	.align		4
.L_57:
        /*00fc*/ 	.byte	0x04, 0x1e
        /*00fe*/ 	.short	(.L_59 - .L_58)
.L_58:
        /*0100*/ 	.word	0x00000000


	//----- nvinfo : EIATTR_CBANK_PARAM_SIZE
	.align		4
.L_59:
        /*0104*/ 	.byte	0x03, 0x19
        /*0106*/ 	.short	0x004c


	//----- nvinfo : EIATTR_PARAM_CBANK
	.align		4
        /*0108*/ 	.byte	0x04, 0x0a
        /*010a*/ 	.short	(.L_61 - .L_60)
	.align		4
.L_60:
        /*010c*/ 	.word	index@(.nv.constant0._Z17schedule_moves_t2ILi8EEvPiS0_PKiS2_S2_S2_S2_iiiii)
        /*0110*/ 	.short	0x0380
        /*0112*/ 	.short	0x004c


	//----- nvinfo : EIATTR_SW_WAR
	.align		4
.L_61:
        /*0114*/ 	.byte	0x04, 0x36
        /*0116*/ 	.short	(.L_63 - .L_62)
.L_62:
        /*0118*/ 	.word	0x00000008
.L_63:


//--------------------- .nv.info._Z17schedule_moves_t2ILi4EEvPiS0_PKiS2_S2_S2_S2_iiiii --------------------------
	.section	.nv.info._Z17schedule_moves_t2ILi4EEvPiS0_PKiS2_S2_S2_S2_iiiii,"",@"SHT_CUDA_INFO"
	.sectionflags	@""
	.align	4


	//----- nvinfo : EIATTR_CUDA_API_VERSION
	.align		4
        /*0000*/ 	.byte	0x04, 0x37
        /*0002*/ 	.short	(.L_65 - .L_64)
.L_64:
        /*0004*/ 	.word	0x00000082


	//----- nvinfo : EIATTR_KPARAM_INFO
	.align		4
.L_65:
        /*0008*/ 	.byte	0x04, 0x17
        /*000a*/ 	.short	(.L_67 - .L_66)
.L_66:
        /*000c*/ 	.word	0x00000000
        /*0010*/ 	.short	0x000b
        /*0012*/ 	.short	0x0048
        /*0014*/ 	.byte	0x00, 0xf0, 0x11, 0x00


	//----- nvinfo : EIATTR_KPARAM_INFO
	.align		4
.L_67:
        /*0018*/ 	.byte	0x04, 0x17
        /*001a*/ 	.short	(.L_69 - .L_68)
.L_68:
        /*001c*/ 	.word	0x00000000
        /*0020*/ 	.short	0x000a
        /*0022*/ 	.short	0x0044
        /*0024*/ 	.byte	0x00, 0xf0, 0x11, 0x00


	//----- nvinfo : EIATTR_KPARAM_INFO
	.align		4
.L_69:
        /*0028*/ 	.byte	0x04, 0x17
        /*002a*/ 	.short	(.L_71 - .L_70)
.L_70:
        /*002c*/ 	.word	0x00000000
        /*0030*/ 	.short	0x0009
        /*0032*/ 	.short	0x0040
        /*0034*/ 	.byte	0x00, 0xf0, 0x11, 0x00


	//----- nvinfo : EIATTR_KPARAM_INFO
	.align		4
.L_71:
        /*0038*/ 	.byte	0x04, 0x17
        /*003a*/ 	.short	(.L_73 - .L_72)
.L_72:
        /*003c*/ 	.word	0x00000000
        /*0040*/ 	.short	0x0008
        /*0042*/ 	.short	0x003c
        /*0044*/ 	.byte	0x00, 0xf0, 0x11, 0x00


	//----- nvinfo : EIATTR_KPARAM_INFO
	.align		4
.L_73:
        /*0048*/ 	.byte	0x04, 0x17
        /*004a*/ 	.short	(.L_75 - .L_74)
.L_74:
        /*004c*/ 	.word	0x00000000
        /*0050*/ 	.short	0x0007
        /*0052*/ 	.short	0x0038
        /*0054*/ 	.byte	0x00, 0xf0, 0x11, 0x00


	//----- nvinfo : EIATTR_KPARAM_INFO
	.align		4
.L_75:
        /*0058*/ 	.byte	0x04, 0x17
        /*005a*/ 	.short	(.L_77 - .L_76)
.L_76:
        /*005c*/ 	.word	0x00000000
        /*0060*/ 	.short	0x0006
        /*0062*/ 	.short	0x0030
        /*0064*/ 	.byte	0x00, 0xf5, 0x21, 0x00


	//----- nvinfo : EIATTR_KPARAM_INFO
	.align		4
.L_77:
        /*0068*/ 	.byte	0x04, 0x17
        /*006a*/ 	.short	(.L_79 - .L_78)
.L_78:
        /*006c*/ 	.word	0x00000000
        /*0070*/ 	.short	0x0005
        /*0072*/ 	.short	0x0028
        /*0074*/ 	.byte	0x00, 0xf5, 0x21, 0x00


	//----- nvinfo : EIATTR_KPARAM_INFO
	.align		4
.L_79:
        /*0078*/ 	.byte	0x04, 0x17
        /*007a*/ 	.short	(.L_81 - .L_80)
.L_80:
        /*007c*/ 	.word	0x00000000
        /*0080*/ 	.short	0x0004
        /*0082*/ 	.short	0x0020
        /*0084*/ 	.byte	0x00, 0xf5, 0x21, 0x00


	//----- nvinfo : EIATTR_KPARAM_INFO
	.align		4
.L_81:
        /*0088*/ 	.byte	0x04, 0x17
        /*008a*/ 	.short	(.L_83 - .L_82)
.L_82:
        /*008c*/ 	.word	0x00000000
        /*0090*/ 	.short	0x0003
        /*0092*/ 	.short	0x0018
        /*0094*/ 	.byte	0x00, 0xf5, 0x21, 0x00


	//----- nvinfo : EIATTR_KPARAM_INFO
	.align		4
.L_83:
        /*0098*/ 	.byte	0x04, 0x17
        /*009a*/ 	.short	(.L_85 - .L_84)
.L_84:
        /*009c*/ 	.word	0x00000000
        /*00a0*/ 	.short	0x0002
        /*00a2*/ 	.short	0x0010
        /*00a4*/ 	.byte	0x00, 0xf5, 0x21, 0x00


	//----- nvinfo : EIATTR_KPARAM_INFO
	.align		4
.L_85:
        /*00a8*/ 	.byte	0x04, 0x17
        /*00aa*/ 	.short	(.L_87 - .L_86)
.L_86:
        /*00ac*/ 	.word	0x00000000
        /*00b0*/ 	.short	0x0001
        /*00b2*/ 	.short	0x0008
        /*00b4*/ 	.byte	0x00, 0xf5, 0x21, 0x00


	//----- nvinfo : EIATTR_KPARAM_INFO
	.align		4
.L_87:
        /*00b8*/ 	.byte	0x04, 0x17
        /*00ba*/ 	.short	(.L_89 - .L_88)
.L_88:
        /*00bc*/ 	.word	0x00000000
        /*00c0*/ 	.short	0x0000
        /*00c2*/ 	.short	0x0000
        /*00c4*/ 	.byte	0x00, 0xf5, 0x21, 0x00


	//----- nvinfo : EIATTR_SPARSE_MMA_MASK
	.align		4
.L_89:
        /*00c8*/ 	.byte	0x03, 0x50
        /*00ca*/ 	.short	0x0000


	//----- nvinfo : EIATTR_MAXREG_COUNT
	.align		4
        /*00cc*/ 	.byte	0x03, 0x1b
        /*00ce*/ 	.short	0x00ff


	//----- nvinfo : EIATTR_EXTERNS
	.align		4
        /*00d0*/ 	.byte	0x04, 0x0f
        /*00d2*/ 	.short	(.L_91 - .L_90)


	//   ....[0]....
	.align		4
.L_90:
        /*00d4*/ 	.word	index@(vprintf)


	//----- nvinfo : EIATTR_MERCURY_ISA_VERSION
	.align		4
.L_91:
        /*00d8*/ 	.byte	0x03, 0x5f
        /*00da*/ 	.short	0x0101


	//----- nvinfo : EIATTR_VRC_CTA_INIT_COUNT
	.align		4
        /*00dc*/ 	.byte	0x02, 0x4a
	.zero		1
	.zero		1


	//----- nvinfo : EIATTR_SYSCALL_OFFSETS
	.align		4
        /*00e0*/ 	.byte	0x04, 0x46
        /*00e2*/ 	.short	(.L_93 - .L_92)


	//   ....[0]....
.L_92:
        /*00e4*/ 	.word	0x00000360


	//   ....[1]....
        /*00e8*/ 	.word	0x00000570


	//----- nvinfo : EIATTR_EXIT_INSTR_OFFSETS
	.align		4
.L_93:
        /*00ec*/ 	.byte	0x04, 0x1c
        /*00ee*/ 	.short	(.L_95 - .L_94)


	//   ....[0]....
.L_94:
        /*00f0*/ 	.word	0x000003b0


	//   ....[1]....
        /*00f4*/ 	.word	0x00000800


	//   ....[2]....
        /*00f8*/ 	.word	0x00000840


	//----- nvinfo : EIATTR_CRS_STACK_SIZE
	.align		4
.L_95:
        /*00fc*/ 	.byte	0x04, 0x1e
        /*00fe*/ 	.short	(.L_97 - .L_96)
.L_96:
        /*0100*/ 	.word	0x00000000


	//----- nvinfo : EIATTR_CBANK_PARAM_SIZE
	.align		4
.L_97:
        /*0104*/ 	.byte	0x03, 0x19
        /*0106*/ 	.short	0x004c


	//----- nvinfo : EIATTR_PARAM_CBANK
	.align		4
        /*0108*/ 	.byte	0x04, 0x0a
        /*010a*/ 	.short	(.L_99 - .L_98)
	.align		4
.L_98:
        /*010c*/ 	.word	index@(.nv.constant0._Z17schedule_moves_t2ILi4EEvPiS0_PKiS2_S2_S2_S2_iiiii)
        /*0110*/ 	.short	0x0380
        /*0112*/ 	.short	0x004c


	//----- nvinfo : EIATTR_SW_WAR
	.align		4
.L_99:
        /*0114*/ 	.byte	0x04, 0x36
        /*0116*/ 	.short	(.L_101 - .L_100)
.L_100:
        /*0118*/ 	.word	0x00000008
.L_101:


//--------------------- .nv.info._Z17schedule_moves_t2ILi2EEvPiS0_PKiS2_S2_S2_S2_iiiii --------------------------
	.section	.nv.info._Z17schedule_moves_t2ILi2EEvPiS0_PKiS2_S2_S2_S2_iiiii,"",@"SHT_CUDA_INFO"
	.sectionflags	@""
	.align	4


	//----- nvinfo : EIATTR_CUDA_API_VERSION
	.align		4
        /*0000*/ 	.byte	0x04, 0x37
        /*0002*/ 	.short	(.L_103 - .L_102)
.L_102:
        /*0004*/ 	.word	0x00000082


	//----- nvinfo : EIATTR_KPARAM_INFO
	.align		4
.L_103:
        /*0008*/ 	.byte	0x04, 0x17
        /*000a*/ 	.short	(.L_105 - .L_104)
.L_104:
        /*000c*/ 	.word	0x00000000
        /*0010*/ 	.short	0x000b
        /*0012*/ 	.short	0x0048
        /*0014*/ 	.byte	0x00, 0xf0, 0x11, 0x00


	//----- nvinfo : EIATTR_KPARAM_INFO
	.align		4
.L_105:
        /*0018*/ 	.byte	0x04, 0x17
        /*001a*/ 	.short	(.L_107 - .L_106)
.L_106:
        /*001c*/ 	.word	0x00000000
        /*0020*/ 	.short	0x000a
        /*0022*/ 	.short	0x0044
        /*0024*/ 	.byte	0x00, 0xf0, 0x11, 0x00


	//----- nvinfo : EIATTR_KPARAM_INFO
	.align		4
.L_107:
        /*0028*/ 	.byte	0x04, 0x17
        /*002a*/ 	.short	(.L_109 - .L_108)
.L_108:
        /*002c*/ 	.word	0x00000000
        /*0030*/ 	.short	0x0009
        /*0032*/ 	.short	0x0040
        /*0034*/ 	.byte	0x00, 0xf0, 0x11, 0x00


	//----- nvinfo : EIATTR_KPARAM_INFO
	.align		4
.L_109:
        /*0038*/ 	.byte	0x04, 0x17
        /*003a*/ 	.short	(.L_111 - .L_110)
.L_110:
        /*003c*/ 	.word	0x00000000
        /*0040*/ 	.short	0x0008
        /*0042*/ 	.short	0x003c
        /*0044*/ 	.byte	0x00, 0xf0, 0x11, 0x00


	//----- nvinfo : EIATTR_KPARAM_INFO
	.align		4
.L_111:
        /*0048*/ 	.byte	0x04, 0x17
        /*004a*/ 	.short	(.L_113 - .L_112)
.L_112:
        /*004c*/ 	.word	0x00000000
        /*0050*/ 	.short	0x0007
        /*0052*/ 	.short	0x0038
        /*0054*/ 	.byte	0x00, 0xf0, 0x11, 0x00


	//----- nvinfo : EIATTR_KPARAM_INFO
	.align		4
.L_113:
        /*0058*/ 	.byte	0x04, 0x17
        /*005a*/ 	.short	(.L_115 - .L_114)
.L_114:
        /*005c*/ 	.word	0x00000000
        /*0060*/ 	.short	0x0006
        /*0062*/ 	.short	0x0030
        /*0064*/ 	.byte	0x00, 0xf5, 0x21, 0x00


	//----- nvinfo : EIATTR_KPARAM_INFO
	.align		4
.L_115:
        /*0068*/ 	.byte	0x04, 0x17
        /*006a*/ 	.short	(.L_117 - .L_116)
.L_116:
        /*006c*/ 	.word	0x00000000
        /*0070*/ 	.short	0x0005
        /*0072*/ 	.short	0x0028
        /*0074*/ 	.byte	0x00, 0xf5, 0x21, 0x00


	//----- nvinfo : EIATTR_KPARAM_INFO
	.align		4
.L_117:
        /*0078*/ 	.byte	0x04, 0x17
        /*007a*/ 	.short	(.L_119 - .L_118)
.L_118:
        /*007c*/ 	.word	0x00000000
        /*0080*/ 	.short	0x0004
        /*0082*/ 	.short	0x0020
        /*0084*/ 	.byte	0x00, 0xf5, 0x21, 0x00


	//----- nvinfo : EIATTR_KPARAM_INFO
	.align		4
.L_119:
        /*0088*/ 	.byte	0x04, 0x17
        /*008a*/ 	.short	(.L_121 - .L_120)
.L_120:
        /*008c*/ 	.word	0x00000000
        /*0090*/ 	.short	0x0003
        /*0092*/ 	.short	0x0018
        /*0094*/ 	.byte	0x00, 0xf5, 0x21, 0x00


	//----- nvinfo : EIATTR_KPARAM_INFO
	.align		4
.L_121:
        /*0098*/ 	.byte	0x04, 0x17
        /*009a*/ 	.short	(.L_123 - .L_122)
.L_122:
        /*009c*/ 	.word	0x00000000
        /*00a0*/ 	.short	0x0002
        /*00a2*/ 	.short	0x0010
        /*00a4*/ 	.byte	0x00, 0xf5, 0x21, 0x00


	//----- nvinfo : EIATTR_KPARAM_INFO
	.align		4
.L_123:
        /*00a8*/ 	.byte	0x04, 0x17
        /*00aa*/ 	.short	(.L_125 - .L_124)
.L_124:
        /*00ac*/ 	.word	0x00000000
        /*00b0*/ 	.short	0x0001
        /*00b2*/ 	.short	0x0008
        /*00b4*/ 	.byte	0x00, 0xf5, 0x21, 0x00


	//----- nvinfo : EIATTR_KPARAM_INFO
	.align		4
.L_125:
        /*00b8*/ 	.byte	0x04, 0x17
        /*00ba*/ 	.short	(.L_127 - .L_126)
.L_126:
        /*00bc*/ 	.word	0x00000000
        /*00c0*/ 	.short	0x0000
        /*00c2*/ 	.short	0x0000
        /*00c4*/ 	.byte	0x00, 0xf5, 0x21, 0x00


	//----- nvinfo : EIATTR_SPARSE_MMA_MASK
	.align		4
.L_127:
        /*00c8*/ 	.byte	0x03, 0x50
        /*00ca*/ 	.short	0x0000


	//----- nvinfo : EIATTR_MAXREG_COUNT
	.align		4
        /*00cc*/ 	.byte	0x03, 0x1b
        /*00ce*/ 	.short	0x00ff


	//----- nvinfo : EIATTR_EXTERNS
	.align		4
        /*00d0*/ 	.byte	0x04, 0x0f
        /*00d2*/ 	.short	(.L_129 - .L_128)


	//   ....[0]....
	.align		4
.L_128:
        /*00d4*/ 	.word	index@(vprintf)


	//----- nvinfo : EIATTR_MERCURY_ISA_VERSION
	.align		4
.L_129:
        /*00d8*/ 	.byte	0x03, 0x5f
        /*00da*/ 	.short	0x0101


	//----- nvinfo : EIATTR_VRC_CTA_INIT_COUNT
	.align		4
        /*00dc*/ 	.byte	0x02, 0x4a
	.zero		1
	.zero		1


	//----- nvinfo : EIATTR_SYSCALL_OFFSETS
	.align		4
        /*00e0*/ 	.byte	0x04, 0x46
        /*00e2*/ 	.short	(.L_131 - .L_130)


	//   ....[0]....
.L_130:
        /*00e4*/ 	.word	0x00000350


	//   ....[1]....
        /*00e8*/ 	.word	0x00000560


	//----- nvinfo : EIATTR_EXIT_INSTR_OFFSETS
	.align		4
.L_131:
        /*00ec*/ 	.byte	0x04, 0x1c
        /*00ee*/ 	.short	(.L_133 - .L_132)


	//   ....[0]....
.L_132:
        /*00f0*/ 	.word	0x000003a0


	//   ....[1]....
        /*00f4*/ 	.word	0x000007f0


	//   ....[2]....
        /*00f8*/ 	.word	0x00000830


	//----- nvinfo : EIATTR_CRS_STACK_SIZE
	.align		4
.L_133:
        /*00fc*/ 	.byte	0x04, 0x1e
        /*00fe*/ 	.short	(.L_135 - .L_134)
.L_134:
        /*0100*/ 	.word	0x00000000


	//----- nvinfo : EIATTR_CBANK_PARAM_SIZE
	.align		4
.L_135:
        /*0104*/ 	.byte	0x03, 0x19
        /*0106*/ 	.short	0x004c


	//----- nvinfo : EIATTR_PARAM_CBANK
	.align		4
        /*0108*/ 	.byte	0x04, 0x0a
        /*010a*/ 	.short	(.L_137 - .L_136)
	.align		4
.L_136:
        /*010c*/ 	.word	index@(.nv.constant0._Z17schedule_moves_t2ILi2EEvPiS0_PKiS2_S2_S2_S2_iiiii)
        /*0110*/ 	.short	0x0380
        /*0112*/ 	.short	0x004c


	//----- nvinfo : EIATTR_SW_WAR
	.align		4
.L_137:
        /*0114*/ 	.byte	0x04, 0x36
        /*0116*/ 	.short	(.L_139 - .L_138)
.L_138:
        /*0118*/ 	.word	0x00000008
.L_139:


//--------------------- .nv.info._Z17schedule_moves_t2ILi1EEvPiS0_PKiS2_S2_S2_S2_iiiii --------------------------
	.section	.nv.info._Z17schedule_moves_t2ILi1EEvPiS0_PKiS2_S2_S2_S2_iiiii,"",@"SHT_CUDA_INFO"
	.sectionflags	@""
	.align	4


	//----- nvinfo : EIATTR_CUDA_API_VERSION
	.align		4
        /*0000*/ 	.byte	0x04, 0x37
        /*0002*/ 	.short	(.L_141 - .L_140)
.L_140:
        /*0004*/ 	.word	0x00000082


	//----- nvinfo : EIATTR_KPARAM_INFO
	.align		4
.L_141:
        /*0008*/ 	.byte	0x04, 0x17
        /*000a*/ 	.short	(.L_143 - .L_142)
.L_142:
        /*000c*/ 	.word	0x00000000
        /*0010*/ 	.short	0x000b
        /*0012*/ 	.short	0x0048
        /*0014*/ 	.byte	0x00, 0xf0, 0x11, 0x00


	//----- nvinfo : EIATTR_KPARAM_INFO
	.align		4
.L_143:
        /*0018*/ 	.byte	0x04, 0x17
        /*001a*/ 	.short	(.L_145 - .L_144)
.L_144:
        /*001c*/ 	.word	0x00000000
        /*0020*/ 	.short	0x000a
        /*0022*/ 	.short	0x0044
        /*0024*/ 	.byte	0x00, 0xf0, 0x11, 0x00


	//----- nvinfo : EIATTR_KPARAM_INFO
	.align		4
.L_145:
        /*0028*/ 	.byte	0x04, 0x17
        /*002a*/ 	.short	(.L_147 - .L_146)
.L_146:
        /*002c*/ 	.word	0x00000000
        /*0030*/ 	.short	0x0009
        /*0032*/ 	.short	0x0040
        /*0034*/ 	.byte	0x00, 0xf0, 0x11, 0x00


	//----- nvinfo : EIATTR_KPARAM_INFO
	.align		4
.L_147:
        /*0038*/ 	.byte	0x04, 0x17
        /*003a*/ 	.short	(.L_149 - .L_148)
.L_148:
        /*003c*/ 	.word	0x00000000
        /*0040*/ 	.short	0x0008
        /*0042*/ 	.short	0x003c
        /*0044*/ 	.byte	0x00, 0xf0, 0x11, 0x00


	//----- nvinfo : EIATTR_KPARAM_INFO
	.align		4
.L_149:
        /*0048*/ 	.byte	0x04, 0x17
        /*004a*/ 	.short	(.L_151 - .L_150)
.L_150:
        /*004c*/ 	.word	0x00000000
        /*0050*/ 	.short	0x0007
        /*0052*/ 	.short	0x0038
        /*0054*/ 	.byte	0x00, 0xf0, 0x11, 0x00


	//----- nvinfo : EIATTR_KPARAM_INFO
	.align		4
.L_151:
        /*0058*/ 	.byte	0x04, 0x17
        /*005a*/ 	.short	(.L_153 - .L_152)
.L_152:
        /*005c*/ 	.word	0x00000000
        /*0060*/ 	.short	0x0006
        /*0062*/ 	.short	0x0030
        /*0064*/ 	.byte	0x00, 0xf5, 0x21, 0x00


	//----- nvinfo : EIATTR_KPARAM_INFO
	.align		4
.L_153:
        /*0068*/ 	.byte	0x04, 0x17
        /*006a*/ 	.short	(.L_155 - .L_154)
.L_154:
        /*006c*/ 	.word	0x00000000
        /*0070*/ 	.short	0x0005
        /*0072*/ 	.short	0x0028
        /*0074*/ 	.byte	0x00, 0xf5, 0x21, 0x00


	//----- nvinfo : EIATTR_KPARAM_INFO
	.align		4
.L_155:
        /*0078*/ 	.byte	0x04, 0x17
        /*007a*/ 	.short	(.L_157 - .L_156)
.L_156:
        /*007c*/ 	.word	0x00000000
        /*0080*/ 	.short	0x0004
        /*0082*/ 	.short	0x0020
        /*0084*/ 	.byte	0x00, 0xf5, 0x21, 0x00


	//----- nvinfo : EIATTR_KPARAM_INFO
	.align		4
.L_157:
        /*0088*/ 	.byte	0x04, 0x17
        /*008a*/ 	.short	(.L_159 - .L_158)
.L_158:
        /*008c*/ 	.word	0x00000000
        /*0090*/ 	.short	0x0003
        /*0092*/ 	.short	0x0018
        /*0094*/ 	.byte	0x00, 0xf5, 0x21, 0x00


	//----- nvinfo : EIATTR_KPARAM_INFO
	.align		4
.L_159:
        /*0098*/ 	.byte	0x04, 0x17
        /*009a*/ 	.short	(.L_161 - .L_160)
.L_160:
        /*009c*/ 	.word	0x00000000
        /*00a0*/ 	.short	0x0002
        /*00a2*/ 	.short	0x0010
        /*00a4*/ 	.byte	0x00, 0xf5, 0x21, 0x00


	//----- nvinfo : EIATTR_KPARAM_INFO
	.align		4
.L_161:
        /*00a8*/ 	.byte	0x04, 0x17
        /*00aa*/ 	.short	(.L_163 - .L_162)
.L_162:
        /*00ac*/ 	.word	0x00000000
        /*00b0*/ 	.short	0x0001
        /*00b2*/ 	.short	0x0008
        /*00b4*/ 	.byte	0x00, 0xf5, 0x21, 0x00


	//----- nvinfo : EIATTR_KPARAM_INFO
	.align		4
.L_163:
        /*00b8*/ 	.byte	0x04, 0x17
        /*00ba*/ 	.short	(.L_165 - .L_164)
.L_164:
        /*00bc*/ 	.word	0x00000000
        /*00c0*/ 	.short	0x0000
        /*00c2*/ 	.short	0x0000
        /*00c4*/ 	.byte	0x00, 0xf5, 0x21, 0x00


	//----- nvinfo : EIATTR_SPARSE_MMA_MASK
	.align		4
.L_165:
        /*00c8*/ 	.byte	0x03, 0x50
        /*00ca*/ 	.short	0x0000


	//----- nvinfo : EIATTR_MAXREG_COUNT
	.align		4
        /*00cc*/ 	.byte	0x03, 0x1b
        /*00ce*/ 	.short	0x00ff


	//----- nvinfo : EIATTR_EXTERNS
	.align		4
        /*00d0*/ 	.byte	0x04, 0x0f
        /*00d2*/ 	.short	(.L_167 - .L_166)


	//   ....[0]....
	.align		4
.L_166:
        /*00d4*/ 	.word	index@(vprintf)


	//----- nvinfo : EIATTR_MERCURY_ISA_VERSION
	.align		4
.L_167:
        /*00d8*/ 	.byte	0x03, 0x5f
        /*00da*/ 	.short	0x0101


	//----- nvinfo : EIATTR_VRC_CTA_INIT_COUNT
	.align		4
        /*00dc*/ 	.byte	0x02, 0x4a
	.zero		1
	.zero		1


	//----- nvinfo : EIATTR_SYSCALL_OFFSETS
	.align		4
        /*00e0*/ 	.byte	0x04, 0x46
        /*00e2*/ 	.short	(.L_169 - .L_168)


	//   ....[0]....
.L_168:
        /*00e4*/ 	.word	0x00000350


	//   ....[1]....
        /*00e8*/ 	.word	0x00000560


	//----- nvinfo : EIATTR_EXIT_INSTR_OFFSETS
	.align		4
.L_169:
        /*00ec*/ 	.byte	0x04, 0x1c
        /*00ee*/ 	.short	(.L_171 - .L_170)


	//   ....[0]....
.L_170:
        /*00f0*/ 	.word	0x000003a0


	//   ....[1]....
        /*00f4*/ 	.word	0x00000750


	//   ....[2]....
        /*00f8*/ 	.word	0x00000790


	//----- nvinfo : EIATTR_CRS_STACK_SIZE
	.align		4
.L_171:
        /*00fc*/ 	.byte	0x04, 0x1e
        /*00fe*/ 	.short	(.L_173 - .L_172)
.L_172:
        /*0100*/ 	.word	0x00000000


	//----- nvinfo : EIATTR_CBANK_PARAM_SIZE
	.align		4
.L_173:
        /*0104*/ 	.byte	0x03, 0x19
        /*0106*/ 	.short	0x004c


	//----- nvinfo : EIATTR_PARAM_CBANK
	.align		4
        /*0108*/ 	.byte	0x04, 0x0a
        /*010a*/ 	.short	(.L_175 - .L_174)
	.align		4
.L_174:
        /*010c*/ 	.word	index@(.nv.constant0._Z17schedule_moves_t2ILi1EEvPiS0_PKiS2_S2_S2_S2_iiiii)
        /*0110*/ 	.short	0x0380
        /*0112*/ 	.short	0x004c


	//----- nvinfo : EIATTR_SW_WAR
	.align		4
.L_175:
        /*0114*/ 	.byte	0x04, 0x36
        /*0116*/ 	.short	(.L_177 - .L_176)
.L_176:
        /*0118*/ 	.word	0x00000008
.L_177:


//--------------------- .nv.callgraph             --------------------------
	.section	.nv.callgraph,"",@"SHT_CUDA_CALLGRAPH"
	.align	4
	.sectionentsize	8
	.align		4
        /*0000*/ 	.word	0x00000000
	.align		4
        /*0004*/ 	.word	0xffffffff
	.align		4
        /*0008*/ 	.word	index@(_Z17schedule_moves_t2ILi8EEvPiS0_PKiS2_S2_S2_S2_iiiii)
	.align		4
        /*000c*/ 	.word	index@(vprintf)
	.align		4
        /*0010*/ 	.word	index@(_Z17schedule_moves_t2ILi4EEvPiS0_PKiS2_S2_S2_S2_iiiii)
	.align		4
        /*0014*/ 	.word	index@(vprintf)
	.align		4
        /*0018*/ 	.word	index@(_Z17schedule_moves_t2ILi2EEvPiS0_PKiS2_S2_S2_S2_iiiii)
	.align		4
        /*001c*/ 	.word	index@(vprintf)
	.align		4
        /*0020*/ 	.word	index@(_Z17schedule_moves_t2ILi1EEvPiS0_PKiS2_S2_S2_S2_iiiii)
	.align		4
        /*0024*/ 	.word	index@(vprintf)
	.align		4
        /*0028*/ 	.word	0x00000000
	.align		4
        /*002c*/ 	.word	0xfffffffe
	.align		4
        /*0030*/ 	.word	0x00000000
	.align		4
        /*0034*/ 	.word	0xfffffffd
	.align		4
        /*0038*/ 	.word	0x00000000
	.align		4
        /*003c*/ 	.word	0xfffffffc


//--------------------- .nv.constant4             --------------------------
	.section	.nv.constant4,"a",@progbits
	.align	8
	.align		8
.nv.constant4:
        /*0000*/ 	.dword	vprintf
	.align		8
        /*0008*/ 	.dword	$str
	.align		8
        /*0010*/ 	.dword	$str$1


//--------------------- .text._Z17schedule_moves_t2ILi8EEvPiS0_PKiS2_S2_S2_S2_iiiii --------------------------
	.section	.text._Z17schedule_moves_t2ILi8EEvPiS0_PKiS2_S2_S2_S2_iiiii,"ax",@progbits
	.align	128
        .global         _Z17schedule_moves_t2ILi8EEvPiS0_PKiS2_S2_S2_S2_iiiii
        .type           _Z17schedule_moves_t2ILi8EEvPiS0_PKiS2_S2_S2_S2_iiiii,@function
        .size           _Z17schedule_moves_t2ILi8EEvPiS0_PKiS2_S2_S2_S2_iiiii,(.L_x_28 - _Z17schedule_moves_t2ILi8EEvPiS0_PKiS2_S2_S2_S2_iiiii)
        .other          _Z17schedule_moves_t2ILi8EEvPiS0_PKiS2_S2_S2_S2_iiiii,@"STO_CUDA_ENTRY STV_DEFAULT"
_Z17schedule_moves_t2ILi8EEvPiS0_PKiS2_S2_S2_S2_iiiii:
.text._Z17schedule_moves_t2ILi8EEvPiS0_PKiS2_S2_S2_S2_iiiii:
[----:B------:R-:W0:Y:S08]  /*0000*/  LDC R1, c[0x0][0x37c] ;  /* 0x0000df00ff017b82 */ /* 0x000e300000000800 */
[----:B------:R-:W1:Y:S01]  /*0010*/  LDC R16, c[0x0][0x3c0] ;  /* 0x0000f000ff107b82 */ /* 0x000e620000000800 */
[----:B------:R-:W2:Y:S01]  /*0020*/  S2R R4, SR_TID.X ;  /* 0x0000000000047919 */ /* 0x000ea20000002100 */
[----:B------:R-:W3:Y:S01]  /*0030*/  LDCU UR5, c[0x0][0x2fc] ;  /* 0x00005f80ff0577ac */ /* 0x000ee20008000800 */
[----:B0-----:R-:W-:Y:S01]  /*0040*/  VIADD R1, R1, 0xfffffff0 ;  /* 0xfffffff001017836 */ /* 0x001fe20000000000 */
[----:B------:R-:W0:Y:S04]  /*0050*/  LDCU.64 UR8, c[0x4][0x8] ;  /* 0x01000100ff0877ac */ /* 0x000e280008000a00 */
[----:B------:R-:W2:Y:S01]  /*0060*/  S2UR UR4, SR_CTAID.X ;  /* 0x00000000000479c3 */ /* 0x000ea20000002500 */
[----:B------:R-:W4:Y:S01]  /*0070*/  LDCU UR6, c[0x0][0x3c8] ;  /* 0x00007900ff0677ac */ /* 0x000f220008000800 */
[----:B------:R-:W0:Y:S06]  /*0080*/  LDCU.64 UR36, c[0x0][0x358] ;  /* 0x00006b00ff2477ac */ /* 0x000e2c0008000a00 */
[----:B------:R-:W2:Y:S01]  /*0090*/  LDC R17, c[0x0][0x360] ;  /* 0x0000d800ff117b82 */ /* 0x000ea20000000800 */
[----:B------:R-:W0:Y:S01]  /*00a0*/  LDCU UR38, c[0x0][0x3c4] ;  /* 0x00007880ff2677ac */ /* 0x000e220008000800 */
[----:B------:R-:W0:Y:S01]  /*00b0*/  LDCU.64 UR40, c[0x0][0x3c0] ;  /* 0x00007800ff2877ac */ /* 0x000e220008000a00 */
[----:B-1----:R-:W-:-:S04]  /*00c0*/  IABS R5, R16 ;  /* 0x0000001000057213 */ /* 0x002fc80000000000 */
[----:B------:R-:W1:Y:S01]  /*00d0*/  I2F.RP R0, R5 ;  /* 0x0000000500007306 */ /* 0x000e620000209400 */
[----:B--2---:R-:W-:Y:S01]  /*00e0*/  IMAD R17, R17, UR4, R4 ;  /* 0x0000000411117c24 */ /* 0x004fe2000f8e0204 */
[----:B------:R-:W2:Y:S01]  /*00f0*/  LDCU UR4, c[0x0][0x2f8] ;  /* 0x00005f00ff0477ac */ /* 0x000ea20008000800 */
[----:B0-----:R-:W-:-:S05]  /*0100*/  MOV R4, UR8 ;  /* 0x0000000800047c02 */ /* 0x001fca0008000f00 */
[----:B-1----:R-:W0:Y:S02]  /*0110*/  MUFU.RCP R0, R0 ;  /* 0x0000000000007308 */ /* 0x002e240000001000 */
[----:B0-----:R-:W-:Y:S01]  /*0120*/  VIADD R2, R0, 0xffffffe ;  /* 0x0ffffffe00027836 */ /* 0x001fe20000000000 */
[----:B------:R-:W-:-:S05]  /*0130*/  IABS R0, R17 ;  /* 0x0000001100007213 */ /* 0x000fca0000000000 */
[----:B------:R0:W1:Y:S02]  /*0140*/  F2I.FTZ.U32.TRUNC.NTZ R3, R2 ;  /* 0x0000000200037305 */ /* 0x000064000021f000 */
[----:B0-----:R-:W-:Y:S01]  /*0150*/  IMAD.MOV.U32 R2, RZ, RZ, RZ ;  /* 0x000000ffff027224 */ /* 0x001fe200078e00ff */
[----:B-1----:R-:W-:-:S05]  /*0160*/  IADD3 R6, PT, PT, RZ, -R3, RZ ;  /* 0x80000003ff067210 */ /* 0x002fca0007ffe0ff */
[----:B------:R-:W-:-:S04]  /*0170*/  IMAD R7, R6, R5, RZ ;  /* 0x0000000506077224 */ /* 0x000fc800078e02ff */
[----:B------:R-:W-:-:S06]  /*0180*/  IMAD.HI.U32 R3, R3, R7, R2 ;  /* 0x0000000703037227 */ /* 0x000fcc00078e0002 */
[----:B------:R-:W-:-:S05]  /*0190*/  IMAD.HI.U32 R24, R3, R0, RZ ;  /* 0x0000000003187227 */ /* 0x000fca00078e00ff */
[----:B------:R-:W-:-:S05]  /*01a0*/  IADD3 R3, PT, PT, -R24, RZ, RZ ;  /* 0x000000ff18037210 */ /* 0x000fca0007ffe1ff */
[C---:B------:R-:W-:Y:S02]  /*01b0*/  IMAD R0, R5.reuse, R3, R0 ;  /* 0x0000000305007224 */ /* 0x040fe400078e0200 */
[----:B------:R-:W0:Y:S03]  /*01c0*/  LDC.64 R2, c[0x0][0x3b8] ;  /* 0x0000ee00ff027b82 */ /* 0x000e260000000a00 */
[----:B------:R-:W-:-:S13]  /*01d0*/  ISETP.GT.U32.AND P2, PT, R5, R0, PT ;  /* 0x000000000500720c */ /* 0x000fda0003f44070 */
[----:B------:R-:W-:Y:S01]  /*01e0*/  @!P2 IMAD.IADD R0, R0, 0x1, -R5 ;  /* 0x000000010000a824 */ /* 0x000fe200078e0a05 */
[----:B------:R-:W-:Y:S02]  /*01f0*/  @!P2 IADD3 R24, PT, PT, R24, 0x1, RZ ;  /* 0x000000011818a810 */ /* 0x000fe40007ffe0ff */
[----:B------:R-:W-:Y:S02]  /*0200*/  ISETP.NE.AND P2, PT, R16, RZ, PT ;  /* 0x000000ff1000720c */ /* 0x000fe40003f45270 */
[----:B------:R-:W-:Y:S02]  /*0210*/  ISETP.GE.U32.AND P0, PT, R0, R5, PT ;  /* 0x000000050000720c */ /* 0x000fe40003f06070 */
[----:B------:R-:W-:Y:S02]  /*0220*/  LOP3.LUT R0, R17, R16, RZ, 0x3c, !PT ;  /* 0x0000001011007212 */ /* 0x000fe400078e3cff */
[----:B------:R-:W-:Y:S02]  /*0230*/  MOV R5, UR9 ;  /* 0x0000000900057c02 */ /* 0x000fe40008000f00 */
[----:B------:R-:W-:-:S02]  /*0240*/  ISETP.GE.AND P1, PT, R0, RZ, PT ;  /* 0x000000ff0000720c */ /* 0x000fc40003f26270 */
[----:B------:R-:W-:-:S04]  /*0250*/  MOV R0, 0x0 ;  /* 0x0000000000007802 */ /* 0x000fc80000000f00 */
[----:B------:R1:W1:Y:S01]  /*0260*/  LDC.64 R8, c[0x4][R0] ;  /* 0x0100000000087b82 */ /* 0x0002620000000a00 */
[----:B------:R-:W-:Y:S01]  /*0270*/  @P0 VIADD R24, R24, 0x1 ;  /* 0x0000000118180836 */ /* 0x000fe20000000000 */
[----:B--2---:R-:W-:-:S05]  /*0280*/  IADD3 R22, P0, PT, R1, UR4, RZ ;  /* 0x0000000401167c10 */ /* 0x004fca000ff1e0ff */
[----:B------:R-:W-:Y:S01]  /*0290*/  @!P1 IADD3 R24, PT, PT, -R24, RZ, RZ ;  /* 0x000000ff18189210 */ /* 0x000fe20007ffe1ff */
[----:B------:R-:W-:Y:S01]  /*02a0*/  IMAD.MOV.U32 R6, RZ, RZ, R22 ;  /* 0x000000ffff067224 */ /* 0x000fe200078e0016 */
[----:B------:R-:W-:-:S05]  /*02b0*/  @!P2 LOP3.LUT R24, RZ, R16, RZ, 0x33, !PT ;  /* 0x00000010ff18a212 */ /* 0x000fca00078e33ff */
[----:B------:R-:W-:Y:S01]  /*02c0*/  IMAD.MOV R26, RZ, RZ, -R24 ;  /* 0x000000ffff1a7224 */ /* 0x000fe200078e0a18 */
[----:B------:R4:W-:Y:S01]  /*02d0*/  STL [R1+0x8], R24 ;  /* 0x0000081801007387 */ /* 0x0009e20000100800 */
[----:B0-----:R-:W-:Y:S02]  /*02e0*/  IMAD R3, R24, R3, R2 ;  /* 0x0000000318037224 */ /* 0x001fe400078e0202 */
[----:B------:R-:W-:Y:S02]  /*02f0*/  IMAD R26, R16, R26, R17 ;  /* 0x0000001a101a7224 */ /* 0x000fe400078e0211 */
[----:B---3--:R-:W-:Y:S02]  /*0300*/  IMAD.X R2, RZ, RZ, UR5, P0 ;  /* 0x00000005ff027e24 */ /* 0x008fe400080e06ff */
[----:B------:R-:W-:-:S03]  /*0310*/  IMAD R16, R3, R16, R26 ;  /* 0x0000001003107224 */ /* 0x000fc600078e021a */
[----:B------:R-:W-:Y:S01]  /*0320*/  MOV R7, R2 ;  /* 0x0000000200077202 */ /* 0x000fe20000000f00 */
[----:B----4-:R-:W-:Y:S01]  /*0330*/  IMAD R24, R24, UR6, RZ ;  /* 0x0000000618187c24 */ /* 0x010fe2000f8e02ff */
[----:B------:R0:W-:Y:S06]  /*0340*/  STL.64 [R1], R16 ;  /* 0x0000001001007387 */ /* 0x0001ec0000100a00 */
[----:B------:R-:W-:-:S07]  /*0350*/  LEPC R20, `(.L_x_0) ;  /* 0x000000001014794e */ /* 0x000fce0000000000 */
[----:B01----:R-:W-:Y:S05]  /*0360*/  CALL.ABS.NOINC R8 ;  /* 0x0000000008007343 */ /* 0x003fea0003c00000 */
.L_x_0:
[----:B------:R-:W0:Y:S02]  /*0370*/  LDC.64 R4, c[0x0][0x398] ;  /* 0x0000e600ff047b82 */ /* 0x000e240000000a00 */
[----:B0-----:R-:W-:-:S05]  /*0380*/  IMAD.WIDE R4, R16, 0x4, R4 ;  /* 0x0000000410047825 */ /* 0x001fca00078e0204 */
[----:B------:R-:W2:Y:S02]  /*0390*/  LDG.E.CONSTANT R25, desc[UR36][R4.64] ;  /* 0x0000002404197981 */ /* 0x000ea4000c1e9900 */
[----:B--2---:R-:W-:-:S13]  /*03a0*/  ISETP.GE.AND P0, PT, R25, 0x1, PT ;  /* 0x000000011900780c */ /* 0x004fda0003f06270 */
[----:B------:R-:W-:Y:S05]  /*03b0*/  @!P0 EXIT ;  /* 0x000000000000894d */ /* 0x000fea0003800000 */
[----:B------:R-:W0:Y:S01]  /*03c0*/  LDC.64 R4, c[0x0][0x3b0] ;  /* 0x0000ec00ff047b82 */ /* 0x000e220000000a00 */
[----:B------:R-:W1:Y:S01]  /*03d0*/  LDCU UR4, c[0x0][0x3c4] ;  /* 0x00007880ff0477ac */ /* 0x000e620008000800 */
[----:B0-----:R-:W-:-:S05]  /*03e0*/  IMAD.WIDE R4, R17, 0x4, R4 ;  /* 0x0000000411047825 */ /* 0x001fca00078e0204 */
[----:B------:R0:W5:Y:S01]  /*03f0*/  LDG.E.CONSTANT R31, desc[UR36][R4.64] ;  /* 0x00000024041f7981 */ /* 0x000162000c1e9900 */
[----:B------:R-:W-:Y:S01]  /*0400*/  IMAD.MOV.U32 R30, RZ, RZ, RZ ;  /* 0x000000ffff1e7224 */ /* 0x000fe200078e00ff */
[----:B------:R-:W-:Y:S01]  /*0410*/  CS2R R28, SRZ ;  /* 0x00000000001c7805 */ /* 0x000fe2000001ff00 */
[----:B-1----:R-:W-:-:S07]  /*0420*/  IMAD R27, R16, UR4, R25 ;  /* 0x00000004101b7c24 */ /* 0x002fce000f8e0219 */
.L_x_5:
[----:B------:R-:W1:Y:S01]  /*0430*/  LDC.64 R10, c[0x0][0x390] ;  /* 0x0000e400ff0a7b82 */ /* 0x000e620000000a00 */
[----:B------:R-:W-:Y:S01]  /*0440*/  LOP3.LUT R0, RZ, R29, RZ, 0x33, !PT ;  /* 0x0000001dff007212 */ /* 0x000fe200078e33ff */
[----:B------:R-:W-:Y:S01]  /*0450*/  IMAD R7, R16, UR38, R28 ;  /* 0x0000002610077c24 */ /* 0x000fe2000f8e021c */
[----:B------:R-:W-:Y:S01]  /*0460*/  LOP3.LUT R18, RZ, R30, RZ, 0x33, !PT ;  /* 0x0000001eff127212 */ /* 0x000fe200078e33ff */
[----:B0-----:R-:W0:Y:S01]  /*0470*/  LDCU.64 UR4, c[0x4][0x10] ;  /* 0x01000200ff0477ac */ /* 0x001e220008000a00 */
[----:B------:R-:W-:Y:S01]  /*0480*/  IADD3 R3, PT, PT, R27, R0, RZ ;  /* 0x000000001b037210 */ /* 0x000fe20007ffe0ff */
[----:B-1----:R-:W-:-:S04]  /*0490*/  IMAD.WIDE R6, R7, 0x4, R10 ;  /* 0x0000000407067825 */ /* 0x002fc800078e020a */
[----:B------:R-:W-:Y:S01]  /*04a0*/  IMAD.WIDE R10, R3, 0x4, R10 ;  /* 0x00000004030a7825 */ /* 0x000fe200078e020a */
[----:B------:R1:W2:Y:S04]  /*04b0*/  LDG.E.CONSTANT R23, desc[UR36][R6.64] ;  /* 0x0000002406177981 */ /* 0x0002a8000c1e9900 */
[----:B------:R-:W3:Y:S01]  /*04c0*/  LDG.E.CONSTANT R19, desc[UR36][R10.64] ;  /* 0x000000240a137981 */ /* 0x000ee2000c1e9900 */
[----:B------:R-:W-:Y:S01]  /*04d0*/  MOV R8, 0x0 ;  /* 0x0000000000087802 */ /* 0x000fe20000000f00 */
[----:B-----5:R-:W-:Y:S01]  /*04e0*/  IMAD.IADD R18, R31, 0x1, R18 ;  /* 0x000000011f127824 */ /* 0x020fe200078e0212 */
[----:B0-----:R-:W-:Y:S01]  /*04f0*/  MOV R4, UR4 ;  /* 0x0000000400047c02 */ /* 0x001fe20008000f00 */
[----:B------:R-:W-:Y:S01]  /*0500*/  IMAD.U32 R5, RZ, RZ, UR5 ;  /* 0x00000005ff057e24 */ /* 0x000fe2000f8e00ff */
[----:B-1----:R-:W-:-:S02]  /*0510*/  MOV R6, R22 ;  /* 0x0000001600067202 */ /* 0x002fc40000000f00 */
[----:B------:R-:W0:Y:S01]  /*0520*/  LDC.64 R8, c[0x4][R8] ;  /* 0x0100000008087b82 */ /* 0x000e220000000a00 */
[----:B------:R-:W-:Y:S01]  /*0530*/  IMAD.MOV.U32 R7, RZ, RZ, R2 ;  /* 0x000000ffff077224 */ /* 0x000fe200078e0002 */
[----:B--2---:R1:W-:Y:S04]  /*0540*/  STL [R1+0x8], R23 ;  /* 0x0000081701007387 */ /* 0x0043e80000100800 */
[----:B0--3--:R1:W-:Y:S02]  /*0550*/  STL.64 [R1], R18 ;  /* 0x0000001201007387 */ /* 0x0093e40000100a00 */
[----:B------:R-:W-:-:S07]  /*0560*/  LEPC R20, `(.L_x_1) ;  /* 0x000000001014794e */ /* 0x000fce0000000000 */
[----:B-1----:R-:W-:Y:S05]  /*0570*/  CALL.ABS.NOINC R8 ;  /* 0x0000000008007343 */ /* 0x002fea0003c00000 */
.L_x_1:
[----:B------:R-:W-:-:S13]  /*0580*/  ISETP.GE.AND P0, PT, R23, R18, PT ;  /* 0x000000121700720c */ /* 0x000fda0003f06270 */
[----:B------:R-:W-:Y:S05]  /*0590*/  @P0 BRA `(.L_x_2) ;  /* 0x00000000009c0947 */ /* 0x000fea0003800000 */
[----:B------:R-:W-:Y:S01]  /*05a0*/  ISETP.GT.AND P0, PT, R18, R19, PT ;  /* 0x000000131200720c */ /* 0x000fe20003f04270 */
[----:B------:R-:W-:-:S12]  /*05b0*/  BSSY.RECONVERGENT B0, `(.L_x_3) ;  /* 0x0000021000007945 */ /* 0x000fd80003800200 */
[----:B------:R-:W-:Y:S01]  /*05c0*/  @!P0 IADD3 R29, PT, PT, R29, 0x1, RZ ;  /* 0x000000011d1d8810 */ /* 0x000fe20007ffe0ff */
[----:B------:R-:W-:Y:S06]  /*05d0*/  @!P0 BRA `(.L_x_4) ;  /* 0x0000000000788947 */ /* 0x000fec0003800000 */
[----:B------:R-:W0:Y:S01]  /*05e0*/  LDC.64 R4, c[0x0][0x3a0] ;  /* 0x0000e800ff047b82 */ /* 0x000e220000000a00 */
[----:B------:R-:W-:Y:S02]  /*05f0*/  SHF.R.S32.HI R0, RZ, 0x1f, R23 ;  /* 0x0000001fff007819 */ /* 0x000fe40000011417 */
[----:B------:R-:W-:Y:S02]  /*0600*/  SHF.R.S32.HI R3, RZ, 0x1f, R18 ;  /* 0x0000001fff037819 */ /* 0x000fe40000011412 */
[----:B------:R-:W-:Y:S02]  /*0610*/  LEA.HI R13, R0, R23, RZ, 0x3 ;  /* 0x00000017000d7211 */ /* 0x000fe400078f18ff */
[----:B------:R-:W-:Y:S02]  /*0620*/  LEA.HI R3, R3, R18, RZ, 0x3 ;  /* 0x0000001203037211 */ /* 0x000fe400078f18ff */
[-C--:B------:R-:W-:Y:S02]  /*0630*/  LEA.HI.SX32 R9, R13, R24.reuse, 0x1d ;  /* 0x000000180d097211 */ /* 0x080fe400078feaff */
[----:B------:R-:W-:-:S03]  /*0640*/  LEA.HI.SX32 R11, R3, R24, 0x1d ;  /* 0x00000018030b7211 */ /* 0x000fc600078feaff */
[----:B0-----:R-:W-:-:S04]  /*0650*/  IMAD.WIDE R8, R9, 0x4, R4 ;  /* 0x0000000409087825 */ /* 0x001fc800078e0204 */
[----:B------:R-:W-:Y:S02]  /*0660*/  IMAD.WIDE R10, R11, 0x4, R4 ;  /* 0x000000040b0a7825 */ /* 0x000fe400078e0204 */
[----:B------:R-:W2:Y:S01]  /*0670*/  LDG.E.CONSTANT R9, desc[UR36][R8.64] ;  /* 0x0000002408097981 */ /* 0x000ea2000c1e9900 */
[----:B------:R-:W0:Y:S03]  /*0680*/  LDC.64 R4, c[0x0][0x3a8] ;  /* 0x0000ea00ff047b82 */ /* 0x000e260000000a00 */
[----:B------:R-:W3:Y:S01]  /*0690*/  LDG.E.CONSTANT R11, desc[UR36][R10.64] ;  /* 0x000000240a0b7981 */ /* 0x000ee2000c1e9900 */
[--C-:B--2---:R-:W-:Y:S02]  /*06a0*/  IMAD R7, R9, UR40, R26.reuse ;  /* 0x0000002809077c24 */ /* 0x104fe4000f8e021a */
[----:B---3--:R-:W-:Y:S02]  /*06b0*/  IMAD R15, R11, UR40, R26 ;  /* 0x000000280b0f7c24 */ /* 0x008fe4000f8e021a */
[----:B0-----:R-:W-:-:S04]  /*06c0*/  IMAD.WIDE R6, R7, 0x4, R4 ;  /* 0x0000000407067825 */ /* 0x001fc800078e0204 */
[----:B------:R-:W-:Y:S02]  /*06d0*/  IMAD.WIDE R4, R15, 0x4, R4 ;  /* 0x000000040f047825 */ /* 0x000fe400078e0204 */
[----:B------:R-:W2:Y:S01]  /*06e0*/  LDG.E.CONSTANT R6, desc[UR36][R6.64] ;  /* 0x0000002406067981 */ /* 0x000ea2000c1e9900 */
[----:B------:R-:W0:Y:S03]  /*06f0*/  LDC.64 R14, c[0x0][0x380] ;  /* 0x0000e000ff0e7b82 */ /* 0x000e260000000a00 */
[----:B------:R-:W3:Y:S01]  /*0700*/  LDG.E.CONSTANT R4, desc[UR36][R4.64] ;  /* 0x0000002404047981 */ /* 0x000ee2000c1e9900 */
[----:B------:R-:W-:Y:S01]  /*0710*/  LOP3.LUT R0, R13, 0xfffffff8, RZ, 0xc0, !PT ;  /* 0xfffffff80d007812 */ /* 0x000fe200078ec0ff */
[----:B------:R-:W-:Y:S01]  /*0720*/  IMAD R9, R17, UR41, R28 ;  /* 0x0000002911097c24 */ /* 0x000fe2000f8e021c */
[----:B------:R-:W-:Y:S01]  /*0730*/  LOP3.LUT R3, R3, 0xfffffff8, RZ, 0xc0, !PT ;  /* 0xfffffff803037812 */ /* 0x000fe200078ec0ff */
[----:B------:R-:W-:-:S02]  /*0740*/  VIADD R28, R28, 0x1 ;  /* 0x000000011c1c7836 */ /* 0x000fc40000000000 */
[----:B------:R-:W-:Y:S01]  /*0750*/  IMAD.IADD R23, R23, 0x1, -R0 ;  /* 0x0000000117177824 */ /* 0x000fe200078e0a00 */
[----:B------:R-:W-:Y:S01]  /*0760*/  IADD3 R3, PT, PT, R18, -R3, RZ ;  /* 0x8000000312037210 */ /* 0x000fe20007ffe0ff */
[----:B0-----:R-:W-:-:S04]  /*0770*/  IMAD.WIDE R14, R9, 0x4, R14 ;  /* 0x00000004090e7825 */ /* 0x001fc800078e020e */
[----:B--2---:R-:W-:Y:S01]  /*0780*/  IMAD R23, R6, 0x8, R23 ;  /* 0x0000000806177824 */ /* 0x004fe200078e0217 */
[----:B---3--:R-:W-:-:S04]  /*0790*/  LEA R3, R4, R3, 0x3 ;  /* 0x0000000304037211 */ /* 0x008fc800078e18ff */
[----:B------:R0:W-:Y:S04]  /*07a0*/  STG.E desc[UR36][R14.64], R23 ;  /* 0x000000170e007986 */ /* 0x0001e8000c101924 */
[----:B------:R0:W-:Y:S02]  /*07b0*/  STG.E desc[UR36][R14.64+0x4], R3 ;  /* 0x000004030e007986 */ /* 0x0001e4000c101924 */
.L_x_4:
[----:B------:R-:W-:Y:S05]  /*07c0*/  BSYNC.RECONVERGENT B0 ;  /* 0x0000000000007941 */ /* 0x000fea0003800200 */
.L_x_3:
[----:B------:R-:W-:-:S04]  /*07d0*/  IADD3 R30, PT, PT, R30, 0x1, RZ ;  /* 0x000000011e1e7810 */ /* 0x000fc80007ffe0ff */
[----:B------:R-:W-:-:S13]  /*07e0*/  ISETP.NE.AND P0, PT, R30, R25, PT ;  /* 0x000000191e00720c */ /* 0x000fda0003f05270 */
[----:B------:R-:W-:Y:S05]  /*07f0*/  @P0 BRA `(.L_x_5) ;  /* 0xfffffffc000c0947 */ /* 0x000fea000383ffff */
[----:B------:R-:W-:Y:S05]  /*0800*/  EXIT ;  /* 0x000000000000794d */ /* 0x000fea0003800000 */
.L_x_2:
[----:B------:R-:W0:Y:S02]  /*0810*/  LDC.64 R2, c[0x0][0x388] ;  /* 0x0000e200ff027b82 */ /* 0x000e240000000a00 */
[----:B0-----:R-:W-:-:S05]  /*0820*/  IMAD.WIDE R2, R17, 0x4, R2 ;  /* 0x0000000411027825 */ /* 0x001fca00078e0202 */
[----:B------:R-:W-:Y:S01]  /*0830*/  STG.E desc[UR36][R2.64], R28 ;  /* 0x0000001c02007986 */ /* 0x000fe2000c101924 */
[----:B------:R-:W-:Y:S05]  /*0840*/  EXIT ;  /* 0x000000000000794d */ /* 0x000fea0003800000 */
.L_x_6:
[----:B------:R-:W-:-:S00]  /*0850*/  BRA `(.L_x_6) ;  /* 0xfffffffc00fc7947 */ /* 0x000fc0000383ffff */
[----:B------:R-:W-:-:S00]  /*0860*/  NOP ;  /* 0x0000000000007918 */ /* 0x000fc00000000000 */
        /* <DEDUP_REMOVED lines=9> */
.L_x_28:


//--------------------- .text._Z17schedule_moves_t2ILi4EEvPiS0_PKiS2_S2_S2_S2_iiiii --------------------------
	.section	.text._Z17schedule_moves_t2ILi4EEvPiS0_PKiS2_S2_S2_S2_iiiii,"ax",@progbits
	.align	128
        .global         _Z17schedule_moves_t2ILi4EEvPiS0_PKiS2_S2_S2_S2_iiiii
        .type           _Z17schedule_moves_t2ILi4EEvPiS0_PKiS2_S2_S2_S2_iiiii,@function
        .size           _Z17schedule_moves_t2ILi4EEvPiS0_PKiS2_S2_S2_S2_iiiii,(.L_x_29 - _Z17schedule_moves_t2ILi4EEvPiS0_PKiS2_S2_S2_S2_iiiii)
        .other          _Z17schedule_moves_t2ILi4EEvPiS0_PKiS2_S2_S2_S2_iiiii,@"STO_CUDA_ENTRY STV_DEFAULT"
_Z17schedule_moves_t2ILi4EEvPiS0_PKiS2_S2_S2_S2_iiiii:
.text._Z17schedule_moves_t2ILi4EEvPiS0_PKiS2_S2_S2_S2_iiiii:
        /* <DEDUP_REMOVED lines=55> */
.L_x_7:
        /* <DEDUP_REMOVED lines=12> */
.L_x_12:
        /* <DEDUP_REMOVED lines=21> */
.L_x_8:
        /* <DEDUP_REMOVED lines=36> */
.L_x_11:
[----:B------:R-:W-:Y:S05]  /*07c0*/  BSYNC.RECONVERGENT B0 ;  /* 0x0000000000007941 */ /* 0x000fea0003800200 */
.L_x_10:
[----:B------:R-:W-:-:S04]  /*07d0*/  IADD3 R30, PT, PT, R30, 0x1, RZ ;  /* 0x000000011e1e7810 */ /* 0x000fc80007ffe0ff */
[----:B------:R-:W-:-:S13]  /*07e0*/  ISETP.NE.AND P0, PT, R30, R25, PT ;  /* 0x000000191e00720c */ /* 0x000fda0003f05270 */
[----:B------:R-:W-:Y:S05]  /*07f0*/  @P0 BRA `(.L_x_12) ;  /* 0xfffffffc000c0947 */ /* 0x000fea000383ffff */
[----:B------:R-:W-:Y:S05]  /*0800*/  EXIT ;  /* 0x000000000000794d */ /* 0x000fea0003800000 */
.L_x_9:
[----:B------:R-:W0:Y:S02]  /*0810*/  LDC.64 R2, c[0x0][0x388] ;  /* 0x0000e200ff027b82 */ /* 0x000e240000000a00 */
[----:B0-----:R-:W-:-:S05]  /*0820*/  IMAD.WIDE R2, R17, 0x4, R2 ;  /* 0x0000000411027825 */ /* 0x001fca00078e0202 */
[----:B------:R-:W-:Y:S01]  /*0830*/  STG.E desc[UR36][R2.64], R28 ;  /* 0x0000001c02007986 */ /* 0x000fe2000c101924 */
[----:B------:R-:W-:Y:S05]  /*0840*/  EXIT ;  /* 0x000000000000794d */ /* 0x000fea0003800000 */
.L_x_13:
        /* <DEDUP_REMOVED lines=11> */
.L_x_29:


//--------------------- .text._Z17schedule_moves_t2ILi2EEvPiS0_PKiS2_S2_S2_S2_iiiii --------------------------
	.section	.text._Z17schedule_moves_t2ILi2EEvPiS0_PKiS2_S2_S2_S2_iiiii,"ax",@progbits
	.align	128
        .global         _Z17schedule_moves_t2ILi2EEvPiS0_PKiS2_S2_S2_S2_iiiii
        .type           _Z17schedule_moves_t2ILi2EEvPiS0_PKiS2_S2_S2_S2_iiiii,@function
        .size           _Z17schedule_moves_t2ILi2EEvPiS0_PKiS2_S2_S2_S2_iiiii,(.L_x_30 - _Z17schedule_moves_t2ILi2EEvPiS0_PKiS2_S2_S2_S2_iiiii)
        .other          _Z17schedule_moves_t2ILi2EEvPiS0_PKiS2_S2_S2_S2_iiiii,@"STO_CUDA_ENTRY STV_DEFAULT"
_Z17schedule_moves_t2ILi2EEvPiS0_PKiS2_S2_S2_S2_iiiii:
.text._Z17schedule_moves_t2ILi2EEvPiS0_PKiS2_S2_S2_S2_iiiii:
[----:B------:R-:W0:Y:S08]  /*0000*/  LDC R1, c[0x0][0x37c] ;  /* 0x0000df00ff017b82 */ /* 0x000e300000000800 */
[----:B------:R-:W1:Y:S01]  /*0010*/  LDC R16, c[0x0][0x3c0] ;  /* 0x0000f000ff107b82 */ /* 0x000e620000000800 */
[----:B------:R-:W2:Y:S01]  /*0020*/  S2R R4, SR_TID.X ;  /* 0x0000000000047919 */ /* 0x000ea20000002100 */
[----:B------:R-:W3:Y:S01]  /*0030*/  LDCU UR5, c[0x0][0x2fc] ;  /* 0x00005f80ff0577ac */ /* 0x000ee20008000800 */
[----:B0-----:R-:W-:Y:S01]  /*0040*/  VIADD R1, R1, 0xfffffff0 ;  /* 0xfffffff001017836 */ /* 0x001fe20000000000 */
[----:B------:R-:W0:Y:S04]  /*0050*/  LDCU.64 UR6, c[0x4][0x8] ;  /* 0x01000100ff0677ac */ /* 0x000e280008000a00 */
[----:B------:R-:W2:Y:S01]  /*0060*/  S2UR UR4, SR_CTAID.X ;  /* 0x00000000000479c3 */ /* 0x000ea20000002500 */
[----:B------:R-:W4:Y:S01]  /*0070*/  LDCU.64 UR36, c[0x0][0x358] ;  /* 0x00006b00ff2477ac */ /* 0x000f220008000a00 */
[----:B------:R-:W0:Y:S06]  /*0080*/  LDCU UR39, c[0x0][0x3c4] ;  /* 0x00007880ff2777ac */ /* 0x000e2c0008000800 */
[----:B------:R-:W2:Y:S01]  /*0090*/  LDC R17, c[0x0][0x360] ;  /* 0x0000d800ff117b82 */ /* 0x000ea20000000800 */
[----:B------:R-:W0:Y:S01]  /*00a0*/  LDCU UR38, c[0x0][0x3c8] ;  /* 0x00007900ff2677ac */ /* 0x000e220008000800 */
[----:B------:R-:W0:Y:S01]  /*00b0*/  LDCU.64 UR40, c[0x0][0x3c0] ;  /* 0x00007800ff2877ac */ /* 0x000e220008000a00 */
[----:B-1----:R-:W-:-:S04]  /*00c0*/  IABS R5, R16 ;  /* 0x0000001000057213 */ /* 0x002fc80000000000 */
[----:B------:R-:W1:Y:S01]  /*00d0*/  I2F.RP R0, R5 ;  /* 0x0000000500007306 */ /* 0x000e620000209400 */
[----:B--2---:R-:W-:Y:S01]  /*00e0*/  IMAD R17, R17, UR4, R4 ;  /* 0x0000000411117c24 */ /* 0x004fe2000f8e0204 */
[----:B------:R-:W2:Y:S01]  /*00f0*/  LDCU UR4, c[0x0][0x2f8] ;  /* 0x00005f00ff0477ac */ /* 0x000ea20008000800 */
[----:B0-----:R-:W-:-:S05]  /*0100*/  IMAD.U32 R4, RZ, RZ, UR6 ;  /* 0x00000006ff047e24 */ /* 0x001fca000f8e00ff */
[----:B-1----:R-:W0:Y:S02]  /*0110*/  MUFU.RCP R0, R0 ;  /* 0x0000000000007308 */ /* 0x002e240000001000 */
[----:B0-----:R-:W-:Y:S02]  /*0120*/  IADD3 R2, PT, PT, R0, 0xffffffe, RZ ;  /* 0x0ffffffe00027810 */ /* 0x001fe40007ffe0ff */
[----:B------:R-:W-:-:S04]  /*0130*/  IABS R0, R17 ;  /* 0x0000001100007213 */ /* 0x000fc80000000000 */
[----:B------:R0:W1:Y:S02]  /*0140*/  F2I.FTZ.U32.TRUNC.NTZ R3, R2 ;  /* 0x0000000200037305 */ /* 0x000064000021f000 */
[----:B0-----:R-:W-:Y:S02]  /*0150*/  HFMA2 R2, -RZ, RZ, 0, 0 ;  /* 0x00000000ff027431 */ /* 0x001fe400000001ff */
[----:B-1----:R-:W-:-:S04]  /*0160*/  IMAD.MOV R6, RZ, RZ, -R3 ;  /* 0x000000ffff067224 */ /* 0x002fc800078e0a03 */
[----:B------:R-:W-:-:S04]  /*0170*/  IMAD R7, R6, R5, RZ ;  /* 0x0000000506077224 */ /* 0x000fc800078e02ff */
[----:B------:R-:W-:-:S06]  /*0180*/  IMAD.HI.U32 R3, R3, R7, R2 ;  /* 0x0000000703037227 */ /* 0x000fcc00078e0002 */
[----:B------:R-:W-:-:S04]  /*0190*/  IMAD.HI.U32 R24, R3, R0, RZ ;  /* 0x0000000003187227 */ /* 0x000fc800078e00ff */
[----:B------:R-:W-:-:S04]  /*01a0*/  IMAD.MOV R3, RZ, RZ, -R24 ;  /* 0x000000ffff037224 */ /* 0x000fc800078e0a18 */
[C---:B------:R-:W-:Y:S02]  /*01b0*/  IMAD R0, R5.reuse, R3, R0 ;  /* 0x0000000305007224 */ /* 0x040fe400078e0200 */
[----:B------:R-:W0:Y:S03]  /*01c0*/  LDC.64 R2, c[0x0][0x3b8] ;  /* 0x0000ee00ff027b82 */ /* 0x000e260000000a00 */
[----:B------:R-:W-:-:S13]  /*01d0*/  ISETP.GT.U32.AND P2, PT, R5, R0, PT ;  /* 0x000000000500720c */ /* 0x000fda0003f44070 */
[-C--:B------:R-:W-:Y:S01]  /*01e0*/  @!P2 IADD3 R0, PT, PT, R0, -R5.reuse, RZ ;  /* 0x800000050000a210 */ /* 0x080fe20007ffe0ff */
[----:B------:R-:W-:Y:S01]  /*01f0*/  @!P2 VIADD R24, R24, 0x1 ;  /* 0x000000011818a836 */ /* 0x000fe20000000000 */
[----:B------:R-:W-:Y:S02]  /*0200*/  ISETP.NE.AND P2, PT, R16, RZ, PT ;  /* 0x000000ff1000720c */ /* 0x000fe40003f45270 */
[----:B------:R-:W-:Y:S01]  /*0210*/  ISETP.GE.U32.AND P0, PT, R0, R5, PT ;  /* 0x000000050000720c */ /* 0x000fe20003f06070 */
[----:B------:R-:W-:Y:S01]  /*0220*/  IMAD.U32 R5, RZ, RZ, UR7 ;  /* 0x00000007ff057e24 */ /* 0x000fe2000f8e00ff */
[----:B------:R-:W-:-:S04]  /*0230*/  LOP3.LUT R0, R17, R16, RZ, 0x3c, !PT ;  /* 0x0000001011007212 */ /* 0x000fc800078e3cff */
[----:B------:R-:W-:Y:S02]  /*0240*/  ISETP.GE.AND P1, PT, R0, RZ, PT ;  /* 0x000000ff0000720c */ /* 0x000fe40003f26270 */
[----:B------:R-:W-:-:S04]  /*0250*/  MOV R0, 0x0 ;  /* 0x0000000000007802 */ /* 0x000fc80000000f00 */
[----:B------:R1:W1:Y:S01]  /*0260*/  LDC.64 R8, c[0x4][R0] ;  /* 0x0100000000087b82 */ /* 0x0002620000000a00 */
[----:B------:R-:W-:Y:S02]  /*0270*/  @P0 IADD3 R24, PT, PT, R24, 0x1, RZ ;  /* 0x0000000118180810 */ /* 0x000fe40007ffe0ff */
[----:B--2---:R-:W-:-:S04]  /*0280*/  IADD3 R22, P0, PT, R1, UR4, RZ ;  /* 0x0000000401167c10 */ /* 0x004fc8000ff1e0ff */
[----:B------:R-:W-:Y:S01]  /*0290*/  @!P1 IMAD.MOV R24, RZ, RZ, -R24 ;  /* 0x000000ffff189224 */ /* 0x000fe200078e0a18 */
[----:B------:R-:W-:Y:S02]  /*02a0*/  @!P2 LOP3.LUT R24, RZ, R16, RZ, 0x33, !PT ;  /* 0x00000010ff18a212 */ /* 0x000fe400078e33ff */
[----:B------:R-:W-:Y:S02]  /*02b0*/  MOV R6, R22 ;  /* 0x0000001600067202 */ /* 0x000fe40000000f00 */
[C---:B------:R-:W-:Y:S01]  /*02c0*/  IADD3 R26, PT, PT, -R24.reuse, RZ, RZ ;  /* 0x000000ff181a7210 */ /* 0x040fe20007ffe1ff */
[----:B0-----:R-:W-:Y:S01]  /*02d0*/  IMAD R3, R24, R3, R2 ;  /* 0x0000000318037224 */ /* 0x001fe200078e0202 */
[----:B------:R0:W-:Y:S01]  /*02e0*/  STL [R1+0x8], R24 ;  /* 0x0000081801007387 */ /* 0x0001e20000100800 */
[----:B---3--:R-:W-:Y:S02]  /*02f0*/  IADD3.X R2, PT, PT, RZ, UR5, RZ, P0, !PT ;  /* 0x00000005ff027c10 */ /* 0x008fe400087fe4ff */
[----:B------:R-:W-:-:S03]  /*0300*/  IMAD R26, R16, R26, R17 ;  /* 0x0000001a101a7224 */ /* 0x000fc600078e0211 */
[----:B------:R-:W-:Y:S02]  /*0310*/  IMAD.MOV.U32 R7, RZ, RZ, R2 ;  /* 0x000000ffff077224 */ /* 0x000fe400078e0002 */
[----:B------:R-:W-:-:S05]  /*0320*/  IMAD R16, R3, R16, R26 ;  /* 0x0000001003107224 */ /* 0x000fca00078e021a */
[----:B----4-:R0:W-:Y:S02]  /*0330*/  STL.64 [R1], R16 ;  /* 0x0000001001007387 */ /* 0x0101e40000100a00 */
[----:B------:R-:W-:-:S07]  /*0340*/  LEPC R20, `(.L_x_14) ;  /* 0x000000001014794e */ /* 0x000fce0000000000 */
[----:B01----:R-:W-:Y:S05]  /*0350*/  CALL.ABS.NOINC R8 ;  /* 0x0000000008007343 */ /* 0x003fea0003c00000 */
.L_x_14:
        /* <DEDUP_REMOVED lines=9> */
[----:B------:R-:W-:Y:S01]  /*03f0*/  HFMA2 R30, -RZ, RZ, 0, 0 ;  /* 0x00000000ff1e7431 */ /* 0x000fe200000001ff */
[----:B------:R-:W-:Y:S01]  /*0400*/  CS2R R28, SRZ ;  /* 0x00000000001c7805 */ /* 0x000fe2000001ff00 */
[----:B-1----:R-:W-:-:S07]  /*0410*/  IMAD R27, R16, UR4, R25 ;  /* 0x00000004101b7c24 */ /* 0x002fce000f8e0219 */
.L_x_19:
[----:B------:R-:W1:Y:S01]  /*0420*/  LDC.64 R10, c[0x0][0x390] ;  /* 0x0000e400ff0a7b82 */ /* 0x000e620000000a00 */
[----:B------:R-:W-:Y:S01]  /*0430*/  LOP3.LUT R0, RZ, R29, RZ, 0x33, !PT ;  /* 0x0000001dff007212 */ /* 0x000fe200078e33ff */
[----:B------:R-:W-:Y:S01]  /*0440*/  IMAD R7, R16, UR39, R28 ;  /* 0x0000002710077c24 */ /* 0x000fe2000f8e021c */
[----:B------:R-:W-:Y:S01]  /*0450*/  LOP3.LUT R18, RZ, R30, RZ, 0x33, !PT ;  /* 0x0000001eff127212 */ /* 0x000fe200078e33ff */
[----:B0-----:R-:W0:Y:S02]  /*0460*/  LDCU.64 UR4, c[0x4][0x10] ;  /* 0x01000200ff0477ac */ /* 0x001e240008000a00 */
[----:B------:R-:W-:Y:S02]  /*0470*/  IMAD.IADD R3, R27, 0x1, R0 ;  /* 0x000000011b037824 */ /* 0x000fe400078e0200 */
[----:B-1----:R-:W-:-:S04]  /*0480*/  IMAD.WIDE R6, R7, 0x4, R10 ;  /* 0x0000000407067825 */ /* 0x002fc800078e020a */
[----:B------:R-:W-:Y:S01]  /*0490*/  IMAD.WIDE R10, R3, 0x4, R10 ;  /* 0x00000004030a7825 */ /* 0x000fe200078e020a */
[----:B------:R1:W2:Y:S04]  /*04a0*/  LDG.E.CONSTANT R23, desc[UR36][R6.64] ;  /* 0x0000002406177981 */ /* 0x0002a8000c1e9900 */
[----:B------:R-:W3:Y:S01]  /*04b0*/  LDG.E.CONSTANT R19, desc[UR36][R10.64] ;  /* 0x000000240a137981 */ /* 0x000ee2000c1e9900 */
[----:B------:R-:W-:Y:S01]  /*04c0*/  MOV R8, 0x0 ;  /* 0x0000000000087802 */ /* 0x000fe20000000f00 */
[----:B0-----:R-:W-:Y:S01]  /*04d0*/  IMAD.U32 R4, RZ, RZ, UR4 ;  /* 0x00000004ff047e24 */ /* 0x001fe2000f8e00ff */
[----:B-----5:R-:W-:Y:S02]  /*04e0*/  IADD3 R18, PT, PT, R31, R18, RZ ;  /* 0x000000121f127210 */ /* 0x020fe40007ffe0ff */
[----:B------:R-:W-:Y:S01]  /*04f0*/  MOV R5, UR5 ;  /* 0x0000000500057c02 */ /* 0x000fe20008000f00 */
[----:B-1----:R-:W-:Y:S01]  /*0500*/  IMAD.MOV.U32 R6, RZ, RZ, R22 ;  /* 0x000000ffff067224 */ /* 0x002fe200078e0016 */
[----:B------:R-:W0:Y:S01]  /*0510*/  LDC.64 R8, c[0x4][R8] ;  /* 0x0100000008087b82 */ /* 0x000e220000000a00 */
[----:B------:R-:W-:Y:S01]  /*0520*/  MOV R7, R2 ;  /* 0x0000000200077202 */ /* 0x000fe20000000f00 */
[----:B--2---:R1:W-:Y:S04]  /*0530*/  STL [R1+0x8], R23 ;  /* 0x0000081701007387 */ /* 0x0043e80000100800 */
[----:B0--3--:R1:W-:Y:S02]  /*0540*/  STL.64 [R1], R18 ;  /* 0x0000001201007387 */ /* 0x0093e40000100a00 */
[----:B------:R-:W-:-:S07]  /*0550*/  LEPC R20, `(.L_x_15) ;  /* 0x000000001014794e */ /* 0x000fce0000000000 */
[----:B-1----:R-:W-:Y:S05]  /*0560*/  CALL.ABS.NOINC R8 ;  /* 0x0000000008007343 */ /* 0x002fea0003c00000 */
.L_x_15:
[----:B------:R-:W-:-:S13]  /*0570*/  ISETP.GE.AND P0, PT, R23, R18, PT ;  /* 0x000000121700720c */ /* 0x000fda0003f06270 */
[----:B------:R-:W-:Y:S05]  /*0580*/  @P0 BRA `(.L_x_16) ;  /* 0x00000000009c0947 */ /* 0x000fea0003800000 */
[----:B------:R-:W-:Y:S01]  /*0590*/  ISETP.GT.AND P0, PT, R18, R19, PT ;  /* 0x000000131200720c */ /* 0x000fe20003f04270 */
[----:B------:R-:W-:-:S12]  /*05a0*/  BSSY.RECONVERGENT B0, `(.L_x_17) ;  /* 0x0000021000007945 */ /* 0x000fd80003800200 */
[----:B------:R-:W-:Y:S01]  /*05b0*/  @!P0 VIADD R29, R29, 0x1 ;  /* 0x000000011d1d8836 */ /* 0x000fe20000000000 */
[----:B------:R-:W-:Y:S06]  /*05c0*/  @!P0 BRA `(.L_x_18) ;  /* 0x0000000000788947 */ /* 0x000fec0003800000 */
[----:B------:R-:W0:Y:S01]  /*05d0*/  LDC.64 R4, c[0x0][0x3a0] ;  /* 0x0000e800ff047b82 */ /* 0x000e220000000a00 */
[----:B------:R-:W-:Y:S02]  /*05e0*/  LEA.HI R3, R23, R23, RZ, 0x1 ;  /* 0x0000001717037211 */ /* 0x000fe400078f08ff */
[----:B------:R-:W-:Y:S02]  /*05f0*/  LEA.HI R0, R18, R18, RZ, 0x1 ;  /* 0x0000001212007211 */ /* 0x000fe400078f08ff */
[----:B------:R-:W-:Y:S02]  /*0600*/  SHF.R.S32.HI R9, RZ, 0x1, R3 ;  /* 0x00000001ff097819 */ /* 0x000fe40000011403 */
[----:B------:R-:W-:-:S03]  /*0610*/  SHF.R.S32.HI R7, RZ, 0x1, R0 ;  /* 0x00000001ff077819 */ /* 0x000fc60000011400 */
[C---:B------:R-:W-:Y:S02]  /*0620*/  IMAD R9, R24.reuse, UR38, R9 ;  /* 0x0000002618097c24 */ /* 0x040fe4000f8e0209 */
[----:B------:R-:W-:Y:S02]  /*0630*/  IMAD R7, R24, UR38, R7 ;  /* 0x0000002618077c24 */ /* 0x000fe4000f8e0207 */
        /* <DEDUP_REMOVED lines=14> */
[----:B------:R-:W-:Y:S02]  /*0720*/  LOP3.LUT R3, R0, 0xfffffffe, RZ, 0xc0, !PT ;  /* 0xfffffffe00037812 */ /* 0x000fe400078ec0ff */
[----:B------:R-:W-:-:S02]  /*0730*/  IADD3 R23, PT, PT, R23, -R14, RZ ;  /* 0x8000000e17177210 */ /* 0x000fc40007ffe0ff */
[----:B------:R-:W-:Y:S01]  /*0740*/  IADD3 R28, PT, PT, R28, 0x1, RZ ;  /* 0x000000011c1c7810 */ /* 0x000fe20007ffe0ff */
[----:B------:R-:W-:Y:S02]  /*0750*/  IMAD.IADD R3, R18, 0x1, -R3 ;  /* 0x0000000112037824 */ /* 0x000fe400078e0a03 */
[----:B0-----:R-:W-:Y:S01]  /*0760*/  IMAD.WIDE R12, R9, 0x4, R12 ;  /* 0x00000004090c7825 */ /* 0x001fe200078e020c */
[----:B--2---:R-:W-:-:S03]  /*0770*/  LEA R23, R6, R23, 0x1 ;  /* 0x0000001706177211 */ /* 0x004fc600078e08ff */
[----:B---3--:R-:W-:Y:S02]  /*0780*/  IMAD R3, R4, 0x2, R3 ;  /* 0x0000000204037824 */ /* 0x008fe400078e0203 */
[----:B------:R0:W-:Y:S04]  /*0790*/  STG.E desc[UR36][R12.64], R23 ;  /* 0x000000170c007986 */ /* 0x0001e8000c101924 */
[----:B------:R0:W-:Y:S02]  /*07a0*/  STG.E desc[UR36][R12.64+0x4], R3 ;  /* 0x000004030c007986 */ /* 0x0001e4000c101924 */
.L_x_18:
[----:B------:R-:W-:Y:S05]  /*07b0*/  BSYNC.RECONVERGENT B0 ;  /* 0x0000000000007941 */ /* 0x000fea0003800200 */
.L_x_17:
[----:B------:R-:W-:-:S05]  /*07c0*/  VIADD R30, R30, 0x1 ;  /* 0x000000011e1e7836 */ /* 0x000fca0000000000 */
[----:B------:R-:W-:-:S13]  /*07d0*/  ISETP.NE.AND P0, PT, R30, R25, PT ;  /* 0x000000191e00720c */ /* 0x000fda0003f05270 */
[----:B------:R-:W-:Y:S05]  /*07e0*/  @P0 BRA `(.L_x_19) ;  /* 0xfffffffc000c0947 */ /* 0x000fea000383ffff */
[----:B------:R-:W-:Y:S05]  /*07f0*/  EXIT ;  /* 0x000000000000794d */ /* 0x000fea0003800000 */
.L_x_16:
[----:B------:R-:W0:Y:S02]  /*0800*/  LDC.64 R2, c[0x0][0x388] ;  /* 0x0000e200ff027b82 */ /* 0x000e240000000a00 */
[----:B0-----:R-:W-:-:S05]  /*0810*/  IMAD.WIDE R2, R17, 0x4, R2 ;  /* 0x0000000411027825 */ /* 0x001fca00078e0202 */
[----:B------:R-:W-:Y:S01]  /*0820*/  STG.E desc[UR36][R2.64], R28 ;  /* 0x0000001c02007986 */ /* 0x000fe2000c101924 */
[----:B------:R-:W-:Y:S05]  /*0830*/  EXIT ;  /* 0x000000000000794d */ /* 0x000fea0003800000 */
.L_x_20:
        /* <DEDUP_REMOVED lines=12> */
.L_x_30:


//--------------------- .text._Z17schedule_moves_t2ILi1EEvPiS0_PKiS2_S2_S2_S2_iiiii --------------------------
	.section	.text._Z17schedule_moves_t2ILi1EEvPiS0_PKiS2_S2_S2_S2_iiiii,"ax",@progbits
	.align	128
        .global         _Z17schedule_moves_t2ILi1EEvPiS0_PKiS2_S2_S2_S2_iiiii
        .type           _Z17schedule_moves_t2ILi1EEvPiS0_PKiS2_S2_S2_S2_iiiii,@function
        .size           _Z17schedule_moves_t2ILi1EEvPiS0_PKiS2_S2_S2_S2_iiiii,(.L_x_31 - _Z17schedule_moves_t2ILi1EEvPiS0_PKiS2_S2_S2_S2_iiiii)
        .other          _Z17schedule_moves_t2ILi1EEvPiS0_PKiS2_S2_S2_S2_iiiii,@"STO_CUDA_ENTRY STV_DEFAULT"
_Z17schedule_moves_t2ILi1EEvPiS0_PKiS2_S2_S2_S2_iiiii:
.text._Z17schedule_moves_t2ILi1EEvPiS0_PKiS2_S2_S2_S2_iiiii:
[----:B------:R-:W0:Y:S08]  /*0000*/  LDC R1, c[0x0][0x37c] ;  /* 0x0000df00ff017b82 */ /* 0x000e300000000800 */
[----:B------:R-:W1:Y:S01]  /*0010*/  LDC R16, c[0x0][0x3c0] ;  /* 0x0000f000ff107b82 */ /* 0x000e620000000800 */
[----:B------:R-:W2:Y:S01]  /*0020*/  S2R R4, SR_TID.X ;  /* 0x0000000000047919 */ /* 0x000ea20000002100 */
[----:B------:R-:W3:Y:S01]  /*0030*/  LDCU UR5, c[0x0][0x2fc] ;  /* 0x00005f80ff0577ac */ /* 0x000ee20008000800 */
[----:B0-----:R-:W-:Y:S01]  /*0040*/  IADD3 R1, PT, PT, R1, -0x10, RZ ;  /* 0xfffffff001017810 */ /* 0x001fe20007ffe0ff */
        /* <DEDUP_REMOVED lines=45> */
[----:B------:R-:W-:Y:S02]  /*0320*/  MOV R7, R2 ;  /* 0x0000000200077202 */ /* 0x000fe40000000f00 */
[----:B----4-:R2:W-:Y:S05]  /*0330*/  STL.64 [R1], R16 ;  /* 0x0000001001007387 */ /* 0x0105ea0000100a00 */
[----:B------:R-:W-:-:S07]  /*0340*/  LEPC R20, `(.L_x_21) ;  /* 0x000000001014794e */ /* 0x000fce0000000000 */
[----:B-12---:R-:W-:Y:S05]  /*0350*/  CALL.ABS.NOINC R8 ;  /* 0x0000000008007343 */ /* 0x006fea0003c00000 */
.L_x_21:
        /* <DEDUP_REMOVED lines=12> */
.L_x_26:
        /* <DEDUP_REMOVED lines=13> */
[----:B------:R-:W-:-:S02]  /*04f0*/  MOV R4, UR4 ;  /* 0x0000000400047c02 */ /* 0x000fc40008000f00 */
[----:B------:R-:W0:Y:S01]  /*0500*/  LDC.64 R8, c[0x4][R8] ;  /* 0x0100000008087b82 */ /* 0x000e220000000a00 */
[----:B-1----:R-:W-:Y:S02]  /*0510*/  MOV R6, R22 ;  /* 0x0000001600067202 */ /* 0x002fe40000000f00 */
[----:B------:R-:W-:Y:S01]  /*0520*/  MOV R7, R2 ;  /* 0x0000000200077202 */ /* 0x000fe20000000f00 */
[----:B--2---:R1:W-:Y:S04]  /*0530*/  STL [R1+0x8], R24 ;  /* 0x0000081801007387 */ /* 0x0043e80000100800 */
[----:B0--3--:R1:W-:Y:S02]  /*0540*/  STL.64 [R1], R18 ;  /* 0x0000001201007387 */ /* 0x0093e40000100a00 */
[----:B------:R-:W-:-:S07]  /*0550*/  LEPC R20, `(.L_x_22) ;  /* 0x000000001014794e */ /* 0x000fce0000000000 */
[----:B-1----:R-:W-:Y:S05]  /*0560*/  CALL.ABS.NOINC R8 ;  /* 0x0000000008007343 */ /* 0x002fea0003c00000 */
.L_x_22:
[----:B------:R-:W-:-:S13]  /*0570*/  ISETP.GE.AND P0, PT, R24, R18, PT ;  /* 0x000000121800720c */ /* 0x000fda0003f06270 */
[----:B------:R-:W-:Y:S05]  /*0580*/  @P0 BRA `(.L_x_23) ;  /* 0x0000000000740947 */ /* 0x000fea0003800000 */
[----:B------:R-:W-:Y:S01]  /*0590*/  ISETP.GT.AND P0, PT, R18, R19, PT ;  /* 0x000000131200720c */ /* 0x000fe20003f04270 */
[----:B------:R-:W-:-:S12]  /*05a0*/  BSSY.RECONVERGENT B0, `(.L_x_24) ;  /* 0x0000017000007945 */ /* 0x000fd80003800200 */
[----:B------:R-:W-:Y:S01]  /*05b0*/  @!P0 VIADD R29, R29, 0x1 ;  /* 0x000000011d1d8836 */ /* 0x000fe20000000000 */
[----:B------:R-:W-:Y:S06]  /*05c0*/  @!P0 BRA `(.L_x_25) ;  /* 0x0000000000508947 */ /* 0x000fec0003800000 */
[----:B------:R-:W0:Y:S01]  /*05d0*/  LDC.64 R4, c[0x0][0x3a0] ;  /* 0x0000e800ff047b82 */ /* 0x000e220000000a00 */
        /* <DEDUP_REMOVED lines=14> */
[----:B------:R-:W-:Y:S01]  /*06c0*/  IMAD R3, R17, UR41, R28 ;  /* 0x0000002911037c24 */ /* 0x000fe2000f8e021c */
[----:B------:R-:W-:-:S03]  /*06d0*/  IADD3 R28, PT, PT, R28, 0x1, RZ ;  /* 0x000000011c1c7810 */ /* 0x000fc60007ffe0ff */
[----:B0-----:R-:W-:-:S05]  /*06e0*/  IMAD.WIDE R4, R3, 0x4, R4 ;  /* 0x0000000403047825 */ /* 0x001fca00078e0204 */
[----:B--2---:R0:W-:Y:S04]  /*06f0*/  STG.E desc[UR36][R4.64], R9 ;  /* 0x0000000904007986 */ /* 0x0041e8000c101924 */
[----:B---3--:R0:W-:Y:S02]  /*0700*/  STG.E desc[UR36][R4.64+0x4], R13 ;  /* 0x0000040d04007986 */ /* 0x0081e4000c101924 */
.L_x_25:
[----:B------:R-:W-:Y:S05]  /*0710*/  BSYNC.RECONVERGENT B0 ;  /* 0x0000000000007941 */ /* 0x000fea0003800200 */
.L_x_24:
[----:B------:R-:W-:-:S04]  /*0720*/  IADD3 R30, PT, PT, R30, 0x1, RZ ;  /* 0x000000011e1e7810 */ /* 0x000fc80007ffe0ff */
[----:B------:R-:W-:-:S13]  /*0730*/  ISETP.NE.AND P0, PT, R30, R25, PT ;  /* 0x000000191e00720c */ /* 0x000fda0003f05270 */
[----:B------:R-:W-:Y:S05]  /*0740*/  @P0 BRA `(.L_x_26) ;  /* 0xfffffffc00340947 */ /* 0x000fea000383ffff */
[----:B------:R-:W-:Y:S05]  /*0750*/  EXIT ;  /* 0x000000000000794d */ /* 0x000fea0003800000 */
.L_x_23:
[----:B------:R-:W0:Y:S02]  /*0760*/  LDC.64 R2, c[0x0][0x388] ;  /* 0x0000e200ff027b82 */ /* 0x000e240000000a00 */
[----:B0-----:R-:W-:-:S05]  /*0770*/  IMAD.WIDE R2, R17, 0x4, R2 ;  /* 0x0000000411027825 */ /* 0x001fca00078e0202 */
[----:B------:R-:W-:Y:S01]  /*0780*/  STG.E desc[UR36][R2.64], R28 ;  /* 0x0000001c02007986 */ /* 0x000fe2000c101924 */
[----:B------:R-:W-:Y:S05]  /*0790*/  EXIT ;  /* 0x000000000000794d */ /* 0x000fea0003800000 */
.L_x_27:
        /* <DEDUP_REMOVED lines=14> */
.L_x_31:


//--------------------- .nv.global.init           --------------------------
	.section	.nv.global.init,"aw",@progbits
.nv.global.init:
	.type		$str$1,@object
	.size		$str$1,($str - $str$1)
$str$1:
        /*0000*/ 	.byte	0x73, 0x72, 0x63, 0x5f, 0x6b, 0x76, 0x5f, 0x69, 0x64, 0x78, 0x3a, 0x20, 0x25, 0x64, 0x2c, 0x20
        /*0010*/ 	.byte	0x73, 0x72, 0x63, 0x5f, 0x6b, 0x76, 0x5f, 0x73, 0x74, 0x6f, 0x70, 0x5f, 0x69, 0x64, 0x78, 0x3a
        /*0020*/ 	.byte	0x20, 0x25, 0x64, 0x2c, 0x20, 0x64, 0x73, 0x74, 0x5f, 0x6b, 0x76, 0x5f, 0x69, 0x64, 0x78, 0x3a
        /*0030*/ 	.byte	0x20, 0x25, 0x64, 0x00
	.type		$str,@object
	.size		$str,(.L_0 - $str)
$str:
        /*0034*/ 	.byte	0x4b, 0x45, 0x52, 0x4e, 0x45, 0x4c, 0x3a, 0x20, 0x73, 0x65, 0x71, 0x5f, 0x6c, 0x61, 0x79, 0x65
        /*0044*/ 	.byte	0x72, 0x5f, 0x68, 0x65, 0x61, 0x64, 0x5f, 0x69, 0x64, 0x78, 0x3a, 0x20, 0x25, 0x64, 0x2c, 0x20
        /*0054*/ 	.byte	0x73, 0x65, 0x71, 0x5f, 0x68, 0x65, 0x61, 0x64, 0x5f, 0x69, 0x64, 0x78, 0x3a, 0x20, 0x25, 0x64
        /*0064*/ 	.byte	0x2c, 0x20, 0x73, 0x65, 0x71, 0x5f, 0x69, 0x64, 0x78, 0x3a, 0x20, 0x25, 0x64, 0x0a, 0x00
.L_0:


//--------------------- .nv.shared.reserved.0     --------------------------
	.section	.nv.shared.reserved.0,"aw",@nobits
	.weak		__nv_reservedSMEM_offset_0_alias
	.size		__nv_reservedSMEM_offset_0_alias, 0, 64
	.other		__nv_reservedSMEM_offset_0_alias,@"STO_CUDA_RESERVED_SHARED STV_DEFAULT"
__nv_reservedSMEM_offset_0_alias:
	.zero		0
	.zero		64


//--------------------- .nv.constant0._Z17schedule_moves_t2ILi8EEvPiS0_PKiS2_S2_S2_S2_iiiii --------------------------
	.section	.nv.constant0._Z17schedule_moves_t2ILi8EEvPiS0_PKiS2_S2_S2_S2_iiiii,"a",@progbits
	.sectionflags	@""
	.align	4
.nv.constant0._Z17schedule_moves_t2ILi8EEvPiS0_PKiS2_S2_S2_S2_iiiii:
	.zero		972


//--------------------- .nv.constant0._Z17schedule_moves_t2ILi4EEvPiS0_PKiS2_S2_S2_S2_iiiii --------------------------
	.section	.nv.constant0._Z17schedule_moves_t2ILi4EEvPiS0_PKiS2_S2_S2_S2_iiiii,"a",@progbits
	.sectionflags	@""
	.align	4
.nv.constant0._Z17schedule_moves_t2ILi4EEvPiS0_PKiS2_S2_S2_S2_iiiii:
	.zero		972


//--------------------- .nv.constant0._Z17schedule_moves_t2ILi2EEvPiS0_PKiS2_S2_S2_S2_iiiii --------------------------
	.section	.nv.constant0._Z17schedule_moves_t2ILi2EEvPiS0_PKiS2_S2_S2_S2_iiiii,"a",@progbits
	.sectionflags	@""
	.align	4
.nv.constant0._Z17schedule_moves_t2ILi2EEvPiS0_PKiS2_S2_S2_S2_iiiii:
	.zero		972


//--------------------- .nv.constant0._Z17schedule_moves_t2ILi1EEvPiS0_PKiS2_S2_S2_S2_iiiii --------------------------
	.section	.nv.constant0._Z17schedule_moves_t2ILi1EEvPiS0_PKiS2_S2_S2_S2_iiiii,"a",@progbits
	.sectionflags	@""
	.align	4
.nv.constant0._Z17schedule_moves_t2ILi1EEvPiS0_PKiS2_S2_S2_S2_iiiii:
	.zero		972


//--------------------- SYMBOLS --------------------------

	.type		.nv.reservedSmem.offset0,@object
	.size		.nv.reservedSmem.offset0,0x4
	.type		vprintf,@function
